//
// Generated by NVIDIA NVVM Compiler
//
// Compiler Build ID: CL-36424714
// Cuda compilation tools, release 13.0, V13.0.88
// Based on NVVM 20.0.0
//

.version 9.0
.target sm_100
.address_size 64

	// .globl	_Z16Kernel_GillespiePfPjS_S0_S_S0_
.func  (.param .b64 func_retval0) __internal_accurate_pow
(
	.param .b64 __internal_accurate_pow_param_0
)
;
.extern .shared .align 16 .b8 shd[];

.visible .entry _Z16Kernel_GillespiePfPjS_S0_S_S0_(
	.param .u64 .ptr .align 1 _Z16Kernel_GillespiePfPjS_S0_S_S0__param_0,
	.param .u64 .ptr .align 1 _Z16Kernel_GillespiePfPjS_S0_S_S0__param_1,
	.param .u64 .ptr .align 1 _Z16Kernel_GillespiePfPjS_S0_S_S0__param_2,
	.param .u64 .ptr .align 1 _Z16Kernel_GillespiePfPjS_S0_S_S0__param_3,
	.param .u64 .ptr .align 1 _Z16Kernel_GillespiePfPjS_S0_S_S0__param_4,
	.param .u64 .ptr .align 1 _Z16Kernel_GillespiePfPjS_S0_S_S0__param_5
)
{
	.reg .pred 	%p<50>;
	.reg .b32 	%r<132>;
	.reg .b32 	%f<67>;
	.reg .b64 	%rd<69>;
	.reg .b64 	%fd<11>;

	ld.param.u64 	%rd25, [_Z16Kernel_GillespiePfPjS_S0_S_S0__param_0];
	ld.param.u64 	%rd26, [_Z16Kernel_GillespiePfPjS_S0_S_S0__param_1];
	ld.param.u64 	%rd23, [_Z16Kernel_GillespiePfPjS_S0_S_S0__param_2];
	ld.param.u64 	%rd24, [_Z16Kernel_GillespiePfPjS_S0_S_S0__param_3];
	ld.param.u64 	%rd27, [_Z16Kernel_GillespiePfPjS_S0_S_S0__param_4];
	ld.param.u64 	%rd28, [_Z16Kernel_GillespiePfPjS_S0_S_S0__param_5];
	cvta.to.global.u64 	%rd1, %rd28;
	cvta.to.global.u64 	%rd2, %rd27;
	cvta.to.global.u64 	%rd3, %rd25;
	cvta.to.global.u64 	%rd4, %rd26;
	mov.u32 	%r51, %ctaid.x;
	mov.u32 	%r1, %ntid.x;
	mov.u32 	%r52, %tid.x;
	mad.lo.s32 	%r124, %r51, %r1, %r52;
	setp.gt.u32 	%p1, %r124, 999;
	@%p1 bra 	$L__BB0_64;
	mov.u32 	%r53, %nctaid.x;
	mul.lo.s32 	%r3, %r1, %r53;
	cvta.to.global.u64 	%rd5, %rd23;
	cvta.to.global.u64 	%rd6, %rd24;
$L__BB0_2:
	mul.wide.u32 	%rd29, %r124, 4;
	add.s64 	%rd7, %rd5, %rd29;
	ld.global.f32 	%f1, [%rd7];
	setp.geu.f32 	%p2, %f1, 0f42C80000;
	@%p2 bra 	$L__BB0_63;
	add.s64 	%rd8, %rd6, %rd29;
	ld.global.u32 	%r54, [%rd8];
	setp.ne.s32 	%p3, %r54, 1;
	@%p3 bra 	$L__BB0_37;
	div.rn.f32 	%f36, %f1, 0f3DCCCCCD;
	cvt.rzi.s32.f32 	%r79, %f36;
	mad.lo.s32 	%r80, %r79, 1000, %r124;
	mul.wide.u32 	%rd43, %r80, 4;
	add.s64 	%rd44, %rd4, %rd43;
	ld.global.u32 	%r81, [%rd44];
	cvt.rn.f64.u32 	%fd6, %r81;
	add.f64 	%fd7, %fd6, 0d4025CCCCCCCCCCCD;
	cvt.rn.f32.f64 	%f2, %fd7;
	add.s64 	%rd46, %rd3, %rd29;
	ld.global.f32 	%f37, [%rd46];
	setp.lt.f32 	%p22, %f37, 0f00800000;
	mul.f32 	%f38, %f37, 0f4B000000;
	selp.f32 	%f39, %f38, %f37, %p22;
	selp.f32 	%f40, 0fC1B80000, 0f00000000, %p22;
	mov.b32 	%r82, %f39;
	add.s32 	%r83, %r82, -1059760811;
	and.b32  	%r84, %r83, -8388608;
	sub.s32 	%r85, %r82, %r84;
	mov.b32 	%f41, %r85;
	cvt.rn.f32.s32 	%f42, %r84;
	fma.rn.f32 	%f43, %f42, 0f34000000, %f40;
	add.f32 	%f44, %f41, 0fBF800000;
	fma.rn.f32 	%f45, %f44, 0fBE055027, 0f3E1039F6;
	fma.rn.f32 	%f46, %f45, %f44, 0fBDF8CDCC;
	fma.rn.f32 	%f47, %f46, %f44, 0f3E0F2955;
	fma.rn.f32 	%f48, %f47, %f44, 0fBE2AD8B9;
	fma.rn.f32 	%f49, %f48, %f44, 0f3E4CED0B;
	fma.rn.f32 	%f50, %f49, %f44, 0fBE7FFF22;
	fma.rn.f32 	%f51, %f50, %f44, 0f3EAAAA78;
	fma.rn.f32 	%f52, %f51, %f44, 0fBF000000;
	mul.f32 	%f53, %f44, %f52;
	fma.rn.f32 	%f54, %f53, %f44, %f44;
	fma.rn.f32 	%f55, %f43, 0f3F317218, %f54;
	setp.gt.u32 	%p23, %r82, 2139095039;
	fma.rn.f32 	%f56, %f39, 0f7F800000, 0f7F800000;
	selp.f32 	%f57, %f56, %f55, %p23;
	setp.eq.f32 	%p24, %f39, 0f00000000;
	selp.f32 	%f58, 0fFF800000, %f57, %p24;
	cvt.f64.f32 	%fd8, %f2;
	mov.f64 	%fd9, 0d3FECCCCCCCCCCCCD;
	div.rn.f64 	%fd10, %fd9, %fd8;
	cvt.rn.f32.f64 	%f3, %fd10;
	div.rn.f32 	%f59, %f58, %f2;
	sub.f32 	%f4, %f1, %f59;
	st.global.f32 	[%rd7], %f4;
	add.s64 	%rd47, %rd2, %rd29;
	ld.global.f32 	%f5, [%rd47];
	setp.geu.f32 	%p25, %f5, %f3;
	@%p25 bra 	$L__BB0_6;
	mov.b32 	%r122, 0;
	st.global.u32 	[%rd8], %r122;
	bra.uni 	$L__BB0_35;
$L__BB0_6:
	mov.f32 	%f60, 0f41200000;
	div.rn.f32 	%f61, %f60, %f2;
	setp.ltu.f32 	%p26, %f5, %f3;
	add.f32 	%f62, %f61, %f3;
	setp.geu.f32 	%p27, %f5, %f62;
	or.pred  	%p28, %p26, %p27;
	@%p28 bra 	$L__BB0_14;
	div.rn.f32 	%f65, %f4, 0f3DCCCCCD;
	cvt.rzi.s32.f32 	%r5, %f65;
	setp.gt.s32 	%p42, %r5, 999;
	@%p42 bra 	$L__BB0_35;
	neg.s32 	%r100, %r5;
	and.b32  	%r6, %r100, 3;
	setp.eq.s32 	%p43, %r6, 0;
	mov.u32 	%r125, %r5;
	@%p43 bra 	$L__BB0_12;
	mad.lo.s32 	%r7, %r5, 1000, %r124;
	mul.wide.u32 	%rd55, %r7, 4;
	add.s64 	%rd56, %rd4, %rd55;
	ld.global.u32 	%r101, [%rd56];
	add.s32 	%r102, %r101, 1;
	st.global.u32 	[%rd56], %r102;
	add.s32 	%r125, %r5, 1;
	setp.eq.s32 	%p44, %r6, 1;
	@%p44 bra 	$L__BB0_12;
	add.s32 	%r103, %r7, 1000;
	mul.wide.u32 	%rd57, %r103, 4;
	add.s64 	%rd58, %rd4, %rd57;
	ld.global.u32 	%r104, [%rd58];
	add.s32 	%r105, %r104, 1;
	st.global.u32 	[%rd58], %r105;
	add.s32 	%r125, %r5, 2;
	setp.eq.s32 	%p45, %r6, 2;
	@%p45 bra 	$L__BB0_12;
	add.s32 	%r106, %r7, 2000;
	mul.wide.u32 	%rd59, %r106, 4;
	add.s64 	%rd60, %rd4, %rd59;
	ld.global.u32 	%r107, [%rd60];
	add.s32 	%r108, %r107, 1;
	st.global.u32 	[%rd60], %r108;
	add.s32 	%r125, %r5, 3;
$L__BB0_12:
	add.s32 	%r109, %r5, -997;
	setp.lt.u32 	%p46, %r109, 3;
	@%p46 bra 	$L__BB0_35;
$L__BB0_13:
	mad.lo.s32 	%r110, %r125, 1000, %r124;
	mul.wide.u32 	%rd61, %r110, 4;
	add.s64 	%rd62, %rd4, %rd61;
	ld.global.u32 	%r111, [%rd62];
	add.s32 	%r112, %r111, 1;
	st.global.u32 	[%rd62], %r112;
	add.s32 	%r113, %r110, 1000;
	mul.wide.u32 	%rd63, %r113, 4;
	add.s64 	%rd64, %rd4, %rd63;
	ld.global.u32 	%r114, [%rd64];
	add.s32 	%r115, %r114, 1;
	st.global.u32 	[%rd64], %r115;
	add.s32 	%r116, %r110, 2000;
	mul.wide.u32 	%rd65, %r116, 4;
	add.s64 	%rd66, %rd4, %rd65;
	ld.global.u32 	%r117, [%rd66];
	add.s32 	%r118, %r117, 1;
	st.global.u32 	[%rd66], %r118;
	add.s32 	%r119, %r110, 3000;
	mul.wide.u32 	%rd67, %r119, 4;
	add.s64 	%rd68, %rd4, %rd67;
	ld.global.u32 	%r120, [%rd68];
	add.s32 	%r121, %r120, 1;
	st.global.u32 	[%rd68], %r121;
	add.s32 	%r125, %r125, 4;
	setp.eq.s32 	%p47, %r125, 1000;
	@%p47 bra 	$L__BB0_35;
	bra.uni 	$L__BB0_13;
$L__BB0_14:
	div.rn.f32 	%f64, %f4, 0f3DCCCCCD;
	cvt.rzi.s32.f32 	%r14, %f64;
	setp.gt.s32 	%p29, %r14, 999;
	@%p29 bra 	$L__BB0_35;
	neg.s32 	%r86, %r14;
	and.b32  	%r15, %r86, 3;
	setp.eq.s32 	%p30, %r15, 0;
	mov.u32 	%r127, %r14;
	@%p30 bra 	$L__BB0_25;
	mad.lo.s32 	%r16, %r14, 1000, %r124;
	mul.wide.u32 	%rd48, %r16, 4;
	add.s64 	%rd9, %rd4, %rd48;
	ld.global.u32 	%r17, [%rd9];
	setp.eq.s32 	%p31, %r17, 0;
	@%p31 bra 	$L__BB0_18;
	add.s32 	%r87, %r17, -1;
	st.global.u32 	[%rd9], %r87;
$L__BB0_18:
	add.s32 	%r127, %r14, 1;
	setp.eq.s32 	%p32, %r15, 1;
	@%p32 bra 	$L__BB0_25;
	add.s32 	%r88, %r16, 1000;
	mul.wide.u32 	%rd49, %r88, 4;
	add.s64 	%rd10, %rd4, %rd49;
	ld.global.u32 	%r19, [%rd10];
	setp.eq.s32 	%p33, %r19, 0;
	@%p33 bra 	$L__BB0_21;
	add.s32 	%r89, %r19, -1;
	st.global.u32 	[%rd10], %r89;
$L__BB0_21:
	add.s32 	%r127, %r14, 2;
	setp.eq.s32 	%p34, %r15, 2;
	@%p34 bra 	$L__BB0_25;
	add.s32 	%r90, %r16, 2000;
	mul.wide.u32 	%rd50, %r90, 4;
	add.s64 	%rd11, %rd4, %rd50;
	ld.global.u32 	%r21, [%rd11];
	setp.eq.s32 	%p35, %r21, 0;
	@%p35 bra 	$L__BB0_24;
	add.s32 	%r91, %r21, -1;
	st.global.u32 	[%rd11], %r91;
$L__BB0_24:
	add.s32 	%r127, %r14, 3;
$L__BB0_25:
	add.s32 	%r92, %r14, -997;
	setp.lt.u32 	%p36, %r92, 3;
	@%p36 bra 	$L__BB0_35;
$L__BB0_26:
	mad.lo.s32 	%r25, %r127, 1000, %r124;
	mul.wide.u32 	%rd51, %r25, 4;
	add.s64 	%rd12, %rd4, %rd51;
	ld.global.u32 	%r26, [%rd12];
	setp.eq.s32 	%p37, %r26, 0;
	@%p37 bra 	$L__BB0_28;
	add.s32 	%r93, %r26, -1;
	st.global.u32 	[%rd12], %r93;
$L__BB0_28:
	add.s32 	%r94, %r25, 1000;
	mul.wide.u32 	%rd52, %r94, 4;
	add.s64 	%rd13, %rd4, %rd52;
	ld.global.u32 	%r27, [%rd13];
	setp.eq.s32 	%p38, %r27, 0;
	@%p38 bra 	$L__BB0_30;
	add.s32 	%r95, %r27, -1;
	st.global.u32 	[%rd13], %r95;
$L__BB0_30:
	add.s32 	%r96, %r25, 2000;
	mul.wide.u32 	%rd53, %r96, 4;
	add.s64 	%rd14, %rd4, %rd53;
	ld.global.u32 	%r28, [%rd14];
	setp.eq.s32 	%p39, %r28, 0;
	@%p39 bra 	$L__BB0_32;
	add.s32 	%r97, %r28, -1;
	st.global.u32 	[%rd14], %r97;
$L__BB0_32:
	add.s32 	%r98, %r25, 3000;
	mul.wide.u32 	%rd54, %r98, 4;
	add.s64 	%rd15, %rd4, %rd54;
	ld.global.u32 	%r29, [%rd15];
	setp.eq.s32 	%p40, %r29, 0;
	@%p40 bra 	$L__BB0_34;
	add.s32 	%r99, %r29, -1;
	st.global.u32 	[%rd15], %r99;
$L__BB0_34:
	add.s32 	%r127, %r127, 4;
	setp.ne.s32 	%p41, %r127, 1000;
	@%p41 bra 	$L__BB0_26;
$L__BB0_35:
	ld.global.f32 	%f66, [%rd7];
	setp.geu.f32 	%p48, %f66, 0f42C80000;
	@%p48 bra 	$L__BB0_63;
	mov.b32 	%r123, 1;
	st.global.u32 	[%rd1], %r123;
	bra.uni 	$L__BB0_63;
$L__BB0_37:
	div.rn.f32 	%f7, %f1, 0f3DCCCCCD;
	cvt.rzi.s32.f32 	%r55, %f7;
	mad.lo.s32 	%r56, %r55, 1000, %r124;
	mul.wide.u32 	%rd31, %r56, 4;
	add.s64 	%rd32, %rd4, %rd31;
	ld.global.u32 	%r57, [%rd32];
	cvt.rn.f64.u32 	%fd1, %r57;
	add.f64 	%fd2, %fd1, 0d3FB999999999999A;
	cvt.rn.f32.f64 	%f8, %fd2;
	add.s64 	%rd34, %rd3, %rd29;
	ld.global.f32 	%f9, [%rd34];
	setp.lt.f32 	%p4, %f9, 0f00800000;
	mul.f32 	%f10, %f9, 0f4B000000;
	selp.f32 	%f11, %f10, %f9, %p4;
	selp.f32 	%f12, 0fC1B80000, 0f00000000, %p4;
	mov.b32 	%r58, %f11;
	add.s32 	%r59, %r58, -1059760811;
	and.b32  	%r60, %r59, -8388608;
	sub.s32 	%r61, %r58, %r60;
	mov.b32 	%f13, %r61;
	cvt.rn.f32.s32 	%f14, %r60;
	fma.rn.f32 	%f15, %f14, 0f34000000, %f12;
	add.f32 	%f16, %f13, 0fBF800000;
	fma.rn.f32 	%f17, %f16, 0fBE055027, 0f3E1039F6;
	fma.rn.f32 	%f18, %f17, %f16, 0fBDF8CDCC;
	fma.rn.f32 	%f19, %f18, %f16, 0f3E0F2955;
	fma.rn.f32 	%f20, %f19, %f16, 0fBE2AD8B9;
	fma.rn.f32 	%f21, %f20, %f16, 0f3E4CED0B;
	fma.rn.f32 	%f22, %f21, %f16, 0fBE7FFF22;
	fma.rn.f32 	%f23, %f22, %f16, 0f3EAAAA78;
	fma.rn.f32 	%f24, %f23, %f16, 0fBF000000;
	mul.f32 	%f25, %f16, %f24;
	fma.rn.f32 	%f26, %f25, %f16, %f16;
	fma.rn.f32 	%f27, %f15, 0f3F317218, %f26;
	setp.gt.u32 	%p5, %r58, 2139095039;
	fma.rn.f32 	%f28, %f11, 0f7F800000, 0f7F800000;
	selp.f32 	%f29, %f28, %f27, %p5;
	setp.eq.f32 	%p6, %f11, 0f00000000;
	selp.f32 	%f30, 0fFF800000, %f29, %p6;
	cvt.f64.f32 	%fd3, %f8;
	mov.f64 	%fd4, 0d3FB999999999999A;
	div.rn.f64 	%fd5, %fd4, %fd3;
	cvt.rn.f32.f64 	%f31, %fd5;
	div.rn.f32 	%f32, %f30, %f8;
	sub.f32 	%f6, %f1, %f32;
	st.global.f32 	[%rd7], %f6;
	add.s64 	%rd35, %rd2, %rd29;
	ld.global.f32 	%f33, [%rd35];
	setp.geu.f32 	%p7, %f33, %f31;
	@%p7 bra 	$L__BB0_39;
	mov.b32 	%r77, 1;
	st.global.u32 	[%rd8], %r77;
	bra.uni 	$L__BB0_61;
$L__BB0_39:
	div.rn.f32 	%f34, %f6, 0f3DCCCCCD;
	cvt.rzi.s32.f32 	%r31, %f34;
	setp.gt.s32 	%p8, %r31, 999;
	@%p8 bra 	$L__BB0_61;
	neg.s32 	%r62, %r31;
	and.b32  	%r32, %r62, 3;
	setp.eq.s32 	%p9, %r32, 0;
	mov.u32 	%r129, %r31;
	@%p9 bra 	$L__BB0_50;
	mad.lo.s32 	%r33, %r31, 1000, %r124;
	mul.wide.u32 	%rd36, %r33, 4;
	add.s64 	%rd16, %rd4, %rd36;
	ld.global.u32 	%r34, [%rd16];
	setp.eq.s32 	%p10, %r34, 0;
	@%p10 bra 	$L__BB0_43;
	add.s32 	%r63, %r34, -1;
	st.global.u32 	[%rd16], %r63;
$L__BB0_43:
	add.s32 	%r129, %r31, 1;
	setp.eq.s32 	%p11, %r32, 1;
	@%p11 bra 	$L__BB0_50;
	add.s32 	%r64, %r33, 1000;
	mul.wide.u32 	%rd37, %r64, 4;
	add.s64 	%rd17, %rd4, %rd37;
	ld.global.u32 	%r36, [%rd17];
	setp.eq.s32 	%p12, %r36, 0;
	@%p12 bra 	$L__BB0_46;
	add.s32 	%r65, %r36, -1;
	st.global.u32 	[%rd17], %r65;
$L__BB0_46:
	add.s32 	%r129, %r31, 2;
	setp.eq.s32 	%p13, %r32, 2;
	@%p13 bra 	$L__BB0_50;
	add.s32 	%r66, %r33, 2000;
	mul.wide.u32 	%rd38, %r66, 4;
	add.s64 	%rd18, %rd4, %rd38;
	ld.global.u32 	%r38, [%rd18];
	setp.eq.s32 	%p14, %r38, 0;
	@%p14 bra 	$L__BB0_49;
	add.s32 	%r67, %r38, -1;
	st.global.u32 	[%rd18], %r67;
$L__BB0_49:
	add.s32 	%r129, %r31, 3;
$L__BB0_50:
	add.s32 	%r68, %r31, -997;
	setp.lt.u32 	%p15, %r68, 3;
	@%p15 bra 	$L__BB0_61;
	mad.lo.s32 	%r69, %r129, 1000, %r124;
	add.s32 	%r130, %r69, 2000;
$L__BB0_52:
	add.s32 	%r70, %r130, -2000;
	mul.wide.u32 	%rd39, %r70, 4;
	add.s64 	%rd19, %rd4, %rd39;
	ld.global.u32 	%r44, [%rd19];
	setp.eq.s32 	%p16, %r44, 0;
	@%p16 bra 	$L__BB0_54;
	add.s32 	%r71, %r44, -1;
	st.global.u32 	[%rd19], %r71;
$L__BB0_54:
	add.s32 	%r72, %r130, -1000;
	mul.wide.u32 	%rd40, %r72, 4;
	add.s64 	%rd20, %rd4, %rd40;
	ld.global.u32 	%r45, [%rd20];
	setp.eq.s32 	%p17, %r45, 0;
	@%p17 bra 	$L__BB0_56;
	add.s32 	%r73, %r45, -1;
	st.global.u32 	[%rd20], %r73;
$L__BB0_56:
	mul.wide.u32 	%rd41, %r130, 4;
	add.s64 	%rd21, %rd4, %rd41;
	ld.global.u32 	%r46, [%rd21];
	setp.eq.s32 	%p18, %r46, 0;
	@%p18 bra 	$L__BB0_58;
	add.s32 	%r74, %r46, -1;
	st.global.u32 	[%rd21], %r74;
$L__BB0_58:
	add.s32 	%r75, %r130, 1000;
	mul.wide.u32 	%rd42, %r75, 4;
	add.s64 	%rd22, %rd4, %rd42;
	ld.global.u32 	%r47, [%rd22];
	setp.eq.s32 	%p19, %r47, 0;
	@%p19 bra 	$L__BB0_60;
	add.s32 	%r76, %r47, -1;
	st.global.u32 	[%rd22], %r76;
$L__BB0_60:
	add.s32 	%r129, %r129, 4;
	add.s32 	%r130, %r130, 4000;
	setp.ne.s32 	%p20, %r129, 1000;
	@%p20 bra 	$L__BB0_52;
$L__BB0_61:
	ld.global.f32 	%f35, [%rd7];
	setp.geu.f32 	%p21, %f35, 0f42C80000;
	@%p21 bra 	$L__BB0_63;
	mov.b32 	%r78, 1;
	st.global.u32 	[%rd1], %r78;
$L__BB0_63:
	add.s32 	%r124, %r124, %r3;
	setp.lt.u32 	%p49, %r124, 1000;
	@%p49 bra 	$L__BB0_2;
$L__BB0_64:
	ret;

}
	// .globl	_Z19Kernel_ExpectedConcPjPf
.visible .entry _Z19Kernel_ExpectedConcPjPf(
	.param .u64 .ptr .align 1 _Z19Kernel_ExpectedConcPjPf_param_0,
	.param .u64 .ptr .align 1 _Z19Kernel_ExpectedConcPjPf_param_1
)
{
	.reg .pred 	%p<7>;
	.reg .b32 	%r<19>;
	.reg .b32 	%f<9>;
	.reg .b64 	%rd<7>;

	ld.param.u64 	%rd3, [_Z19Kernel_ExpectedConcPjPf_param_0];
	ld.param.u64 	%rd4, [_Z19Kernel_ExpectedConcPjPf_param_1];
	mov.u32 	%r1, %tid.x;
	mov.u32 	%r10, %ctaid.x;
	mov.u32 	%r2, %ntid.x;
	mad.lo.s32 	%r17, %r10, %r2, %r1;
	setp.gt.u32 	%p1, %r17, 999;
	@%p1 bra 	$L__BB1_10;
	cvta.to.global.u64 	%rd1, %rd4;
	shl.b32 	%r11, %r1, 2;
	mov.u32 	%r12, shd;
	add.s32 	%r4, %r12, %r11;
	mov.u32 	%r13, %nctaid.x;
	mul.lo.s32 	%r5, %r2, %r13;
	cvta.to.global.u64 	%rd2, %rd3;
$L__BB1_2:
	setp.lt.u32 	%p2, %r2, 2;
	mul.wide.u32 	%rd5, %r17, 4;
	add.s64 	%rd6, %rd2, %rd5;
	ld.global.u32 	%r14, [%rd6];
	cvt.rn.f32.u32 	%f1, %r14;
	st.shared.f32 	[%r4], %f1;
	bar.sync 	0;
	@%p2 bra 	$L__BB1_7;
	mov.u32 	%r18, %r2;
$L__BB1_4:
	shr.u32 	%r8, %r18, 1;
	setp.ge.u32 	%p3, %r1, %r8;
	@%p3 bra 	$L__BB1_6;
	shl.b32 	%r15, %r8, 2;
	add.s32 	%r16, %r4, %r15;
	ld.shared.f32 	%f2, [%r16];
	ld.shared.f32 	%f3, [%r4];
	add.f32 	%f4, %f2, %f3;
	st.shared.f32 	[%r4], %f4;
$L__BB1_6:
	bar.sync 	0;
	setp.gt.u32 	%p4, %r18, 3;
	mov.u32 	%r18, %r8;
	@%p4 bra 	$L__BB1_4;
$L__BB1_7:
	setp.ne.s32 	%p5, %r1, 0;
	@%p5 bra 	$L__BB1_9;
	ld.shared.f32 	%f5, [shd];
	atom.global.add.f32 	%f6, [%rd1], %f5;
	ld.global.f32 	%f7, [%rd1];
	div.rn.f32 	%f8, %f7, 0f447A0000;
	st.global.f32 	[%rd1], %f8;
$L__BB1_9:
	add.s32 	%r17, %r17, %r5;
	setp.lt.u32 	%p6, %r17, 1000;
	@%p6 bra 	$L__BB1_2;
$L__BB1_10:
	ret;

}
	// .globl	_Z15Kernel_VariancePjPfS0_
.visible .entry _Z15Kernel_VariancePjPfS0_(
	.param .u64 .ptr .align 1 _Z15Kernel_VariancePjPfS0__param_0,
	.param .u64 .ptr .align 1 _Z15Kernel_VariancePjPfS0__param_1,
	.param .u64 .ptr .align 1 _Z15Kernel_VariancePjPfS0__param_2
)
{
	.reg .pred 	%p<21>;
	.reg .b32 	%r<34>;
	.reg .b32 	%f<11>;
	.reg .b64 	%rd<9>;
	.reg .b64 	%fd<17>;

	ld.param.u64 	%rd4, [_Z15Kernel_VariancePjPfS0__param_0];
	ld.param.u64 	%rd5, [_Z15Kernel_VariancePjPfS0__param_1];
	ld.param.u64 	%rd6, [_Z15Kernel_VariancePjPfS0__param_2];
	mov.u32 	%r1, %tid.x;
	mov.u32 	%r15, %ctaid.x;
	mov.u32 	%r2, %ntid.x;
	mad.lo.s32 	%r32, %r15, %r2, %r1;
	setp.gt.u32 	%p2, %r32, 999;
	@%p2 bra 	$L__BB2_15;
	mov.f64 	%fd7, 0d4000000000000000;
	{
	.reg .b32 %temp; 
	mov.b64 	{%temp, %r4}, %fd7;
	}
	and.b32  	%r5, %r4, 2146435072;
	setp.eq.s32 	%p3, %r5, 1062207488;
	setp.lt.s32 	%p4, %r4, 0;
	selp.b32 	%r6, 0, 2146435072, %p4;
	and.b32  	%r16, %r4, 2147483647;
	setp.ne.s32 	%p5, %r16, 1071644672;
	and.pred  	%p1, %p3, %p5;
	or.b32  	%r7, %r6, -2147483648;
	shl.b32 	%r17, %r1, 2;
	mov.u32 	%r18, shd;
	add.s32 	%r8, %r18, %r17;
	mov.u32 	%r19, %nctaid.x;
	mul.lo.s32 	%r9, %r2, %r19;
	cvta.to.global.u64 	%rd1, %rd4;
	cvta.to.global.u64 	%rd2, %rd6;
	cvta.to.global.u64 	%rd3, %rd5;
	selp.b32 	%r27, %r7, %r6, %p1;
$L__BB2_2:
	setp.lt.s32 	%p6, %r4, 0;
	setp.eq.s32 	%p7, %r5, 1062207488;
	mul.wide.u32 	%rd7, %r32, 4;
	add.s64 	%rd8, %rd1, %rd7;
	ld.global.u32 	%r20, [%rd8];
	cvt.rn.f32.u32 	%f2, %r20;
	ld.global.f32 	%f3, [%rd2];
	sub.f32 	%f1, %f2, %f3;
	cvt.f64.f32 	%fd1, %f1;
	{
	.reg .b32 %temp; 
	mov.b64 	{%temp, %r11}, %fd1;
	}
	abs.f64 	%fd2, %fd1;
	{ // callseq 0, 0
	.param .b64 param0;
	st.param.f64 	[param0], %fd2;
	.param .b64 retval0;
	call.uni (retval0), 
	__internal_accurate_pow, 
	(
	param0
	);
	ld.param.f64 	%fd8, [retval0];
	} // callseq 0
	setp.lt.s32 	%p9, %r11, 0;
	neg.f64 	%fd10, %fd8;
	selp.f64 	%fd11, %fd10, %fd8, %p7;
	selp.f64 	%fd12, %fd11, %fd8, %p9;
	setp.eq.f32 	%p10, %f1, 0f00000000;
	selp.b32 	%r21, %r11, 0, %p7;
	or.b32  	%r22, %r21, 2146435072;
	selp.b32 	%r23, %r22, %r21, %p6;
	mov.b32 	%r24, 0;
	mov.b64 	%fd13, {%r24, %r23};
	selp.f64 	%fd16, %fd13, %fd12, %p10;
	add.f64 	%fd14, %fd1, 0d4000000000000000;
	{
	.reg .b32 %temp; 
	mov.b64 	{%temp, %r25}, %fd14;
	}
	and.b32  	%r26, %r25, 2146435072;
	setp.ne.s32 	%p11, %r26, 2146435072;
	@%p11 bra 	$L__BB2_7;
	setp.num.f32 	%p12, %f1, %f1;
	@%p12 bra 	$L__BB2_5;
	mov.f64 	%fd15, 0d4000000000000000;
	add.rn.f64 	%fd16, %fd1, %fd15;
	bra.uni 	$L__BB2_7;
$L__BB2_5:
	setp.neu.f64 	%p13, %fd2, 0d7FF0000000000000;
	@%p13 bra 	$L__BB2_7;
	setp.lt.s32 	%p14, %r11, 0;
	selp.b32 	%r28, %r27, %r6, %p14;
	mov.b32 	%r29, 0;
	mov.b64 	%fd16, {%r29, %r28};
$L__BB2_7:
	setp.lt.u32 	%p15, %r2, 2;
	setp.eq.f32 	%p16, %f1, 0f3F800000;
	cvt.rn.f32.f64 	%f4, %fd16;
	selp.f32 	%f5, 0f3F800000, %f4, %p16;
	st.shared.f32 	[%r8], %f5;
	bar.sync 	0;
	@%p15 bra 	$L__BB2_12;
	mov.u32 	%r33, %r2;
$L__BB2_9:
	shr.u32 	%r13, %r33, 1;
	setp.ge.u32 	%p17, %r1, %r13;
	@%p17 bra 	$L__BB2_11;
	shl.b32 	%r30, %r13, 2;
	add.s32 	%r31, %r8, %r30;
	ld.shared.f32 	%f6, [%r31];
	ld.shared.f32 	%f7, [%r8];
	add.f32 	%f8, %f6, %f7;
	st.shared.f32 	[%r8], %f8;
$L__BB2_11:
	bar.sync 	0;
	setp.gt.u32 	%p18, %r33, 3;
	mov.u32 	%r33, %r13;
	@%p18 bra 	$L__BB2_9;
$L__BB2_12:
	setp.ne.s32 	%p19, %r1, 0;
	@%p19 bra 	$L__BB2_14;
	ld.shared.f32 	%f9, [shd];
	atom.global.add.f32 	%f10, [%rd3], %f9;
$L__BB2_14:
	add.s32 	%r32, %r32, %r9;
	setp.lt.u32 	%p20, %r32, 1000;
	@%p20 bra 	$L__BB2_2;
$L__BB2_15:
	ret;

}
.func  (.param .b64 func_retval0) __internal_accurate_pow(
	.param .b64 __internal_accurate_pow_param_0
)
{
	.reg .pred 	%p<8>;
	.reg .b32 	%r<49>;
	.reg .b32 	%f<3>;
	.reg .b64 	%fd<109>;

	ld.param.f64 	%fd10, [__internal_accurate_pow_param_0];
	{
	.reg .b32 %temp; 
	mov.b64 	{%temp, %r46}, %fd10;
	}
	{
	.reg .b32 %temp; 
	mov.b64 	{%r45, %temp}, %fd10;
	}
	shr.u32 	%r47, %r46, 20;
	setp.gt.u32 	%p1, %r46, 1048575;
	@%p1 bra 	$L__BB3_2;
	mul.f64 	%fd11, %fd10, 0d4350000000000000;
	{
	.reg .b32 %temp; 
	mov.b64 	{%temp, %r46}, %fd11;
	}
	{
	.reg .b32 %temp; 
	mov.b64 	{%r45, %temp}, %fd11;
	}
	shr.u32 	%r16, %r46, 20;
	add.s32 	%r47, %r16, -54;
$L__BB3_2:
	add.s32 	%r48, %r47, -1023;
	and.b32  	%r17, %r46, -2146435073;
	or.b32  	%r18, %r17, 1072693248;
	mov.b64 	%fd107, {%r45, %r18};
	setp.lt.u32 	%p2, %r18, 1073127583;
	@%p2 bra 	$L__BB3_4;
	{
	.reg .b32 %temp; 
	mov.b64 	{%r19, %temp}, %fd107;
	}
	{
	.reg .b32 %temp; 
	mov.b64 	{%temp, %r20}, %fd107;
	}
	add.s32 	%r21, %r20, -1048576;
	mov.b64 	%fd107, {%r19, %r21};
	add.s32 	%r48, %r47, -1022;
$L__BB3_4:
	add.f64 	%fd12, %fd107, 0dBFF0000000000000;
	add.f64 	%fd13, %fd107, 0d3FF0000000000000;
	rcp.approx.ftz.f64 	%fd14, %fd13;
	neg.f64 	%fd15, %fd13;
	fma.rn.f64 	%fd16, %fd15, %fd14, 0d3FF0000000000000;
	fma.rn.f64 	%fd17, %fd16, %fd16, %fd16;
	fma.rn.f64 	%fd18, %fd17, %fd14, %fd14;
	mul.f64 	%fd19, %fd12, %fd18;
	fma.rn.f64 	%fd20, %fd12, %fd18, %fd19;
	mul.f64 	%fd21, %fd20, %fd20;
	fma.rn.f64 	%fd22, %fd21, 0d3EB0F5FF7D2CAFE2, 0d3ED0F5D241AD3B5A;
	fma.rn.f64 	%fd23, %fd22, %fd21, 0d3EF3B20A75488A3F;
	fma.rn.f64 	%fd24, %fd23, %fd21, 0d3F1745CDE4FAECD5;
	fma.rn.f64 	%fd25, %fd24, %fd21, 0d3F3C71C7258A578B;
	fma.rn.f64 	%fd26, %fd25, %fd21, 0d3F6249249242B910;
	fma.rn.f64 	%fd27, %fd26, %fd21, 0d3F89999999999DFB;
	sub.f64 	%fd28, %fd12, %fd20;
	add.f64 	%fd29, %fd28, %fd28;
	neg.f64 	%fd30, %fd20;
	fma.rn.f64 	%fd31, %fd30, %fd12, %fd29;
	mul.f64 	%fd32, %fd18, %fd31;
	fma.rn.f64 	%fd33, %fd21, %fd27, 0d3FB5555555555555;
	mov.f64 	%fd34, 0d3FB5555555555555;
	sub.f64 	%fd35, %fd34, %fd33;
	fma.rn.f64 	%fd36, %fd21, %fd27, %fd35;
	add.f64 	%fd37, %fd36, 0dBC46A4CB00B9E7B0;
	add.f64 	%fd38, %fd33, %fd37;
	sub.f64 	%fd39, %fd33, %fd38;
	add.f64 	%fd40, %fd37, %fd39;
	mul.rn.f64 	%fd41, %fd20, %fd20;
	neg.f64 	%fd42, %fd41;
	fma.rn.f64 	%fd43, %fd20, %fd20, %fd42;
	{
	.reg .b32 %temp; 
	mov.b64 	{%r22, %temp}, %fd32;
	}
	{
	.reg .b32 %temp; 
	mov.b64 	{%temp, %r23}, %fd32;
	}
	add.s32 	%r24, %r23, 1048576;
	mov.b64 	%fd44, {%r22, %r24};
	fma.rn.f64 	%fd45, %fd20, %fd44, %fd43;
	mul.rn.f64 	%fd46, %fd41, %fd20;
	neg.f64 	%fd47, %fd46;
	fma.rn.f64 	%fd48, %fd41, %fd20, %fd47;
	fma.rn.f64 	%fd49, %fd41, %fd32, %fd48;
	fma.rn.f64 	%fd50, %fd45, %fd20, %fd49;
	mul.rn.f64 	%fd51, %fd38, %fd46;
	neg.f64 	%fd52, %fd51;
	fma.rn.f64 	%fd53, %fd38, %fd46, %fd52;
	fma.rn.f64 	%fd54, %fd38, %fd50, %fd53;
	fma.rn.f64 	%fd55, %fd40, %fd46, %fd54;
	add.f64 	%fd56, %fd51, %fd55;
	sub.f64 	%fd57, %fd51, %fd56;
	add.f64 	%fd58, %fd55, %fd57;
	add.f64 	%fd59, %fd20, %fd56;
	sub.f64 	%fd60, %fd20, %fd59;
	add.f64 	%fd61, %fd56, %fd60;
	add.f64 	%fd62, %fd58, %fd61;
	add.f64 	%fd63, %fd32, %fd62;
	add.f64 	%fd64, %fd59, %fd63;
	sub.f64 	%fd65, %fd59, %fd64;
	add.f64 	%fd66, %fd63, %fd65;
	xor.b32  	%r25, %r48, -2147483648;
	mov.b32 	%r26, 1127219200;
	mov.b64 	%fd67, {%r25, %r26};
	mov.b32 	%r27, -2147483648;
	mov.b64 	%fd68, {%r27, %r26};
	sub.f64 	%fd69, %fd67, %fd68;
	fma.rn.f64 	%fd70, %fd69, 0d3FE62E42FEFA39EF, %fd64;
	fma.rn.f64 	%fd71, %fd69, 0dBFE62E42FEFA39EF, %fd70;
	sub.f64 	%fd72, %fd71, %fd64;
	sub.f64 	%fd73, %fd66, %fd72;
	fma.rn.f64 	%fd74, %fd69, 0d3C7ABC9E3B39803F, %fd73;
	add.f64 	%fd75, %fd70, %fd74;
	sub.f64 	%fd76, %fd70, %fd75;
	add.f64 	%fd77, %fd74, %fd76;
	mov.f64 	%fd78, 0d4000000000000000;
	{
	.reg .b32 %temp; 
	mov.b64 	{%temp, %r28}, %fd78;
	}
	{
	.reg .b32 %temp; 
	mov.b64 	{%r29, %temp}, %fd78;
	}
	shl.b32 	%r30, %r28, 1;
	setp.gt.u32 	%p3, %r30, -33554433;
	and.b32  	%r31, %r28, -15728641;
	selp.b32 	%r32, %r31, %r28, %p3;
	mov.b64 	%fd79, {%r29, %r32};
	mul.rn.f64 	%fd80, %fd75, %fd79;
	neg.f64 	%fd81, %fd80;
	fma.rn.f64 	%fd82, %fd75, %fd79, %fd81;
	fma.rn.f64 	%fd83, %fd77, %fd79, %fd82;
	add.f64 	%fd4, %fd80, %fd83;
	sub.f64 	%fd84, %fd80, %fd4;
	add.f64 	%fd5, %fd83, %fd84;
	fma.rn.f64 	%fd85, %fd4, 0d3FF71547652B82FE, 0d4338000000000000;
	{
	.reg .b32 %temp; 
	mov.b64 	{%r13, %temp}, %fd85;
	}
	mov.f64 	%fd86, 0dC338000000000000;
	add.rn.f64 	%fd87, %fd85, %fd86;
	fma.rn.f64 	%fd88, %fd87, 0dBFE62E42FEFA39EF, %fd4;
	fma.rn.f64 	%fd89, %fd87, 0dBC7ABC9E3B39803F, %fd88;
	fma.rn.f64 	%fd90, %fd89, 0d3E5ADE1569CE2BDF, 0d3E928AF3FCA213EA;
	fma.rn.f64 	%fd91, %fd90, %fd89, 0d3EC71DEE62401315;
	fma.rn.f64 	%fd92, %fd91, %fd89, 0d3EFA01997C89EB71;
	fma.rn.f64 	%fd93, %fd92, %fd89, 0d3F2A01A014761F65;
	fma.rn.f64 	%fd94, %fd93, %fd89, 0d3F56C16C1852B7AF;
	fma.rn.f64 	%fd95, %fd94, %fd89, 0d3F81111111122322;
	fma.rn.f64 	%fd96, %fd95, %fd89, 0d3FA55555555502A1;
	fma.rn.f64 	%fd97, %fd96, %fd89, 0d3FC5555555555511;
	fma.rn.f64 	%fd98, %fd97, %fd89, 0d3FE000000000000B;
	fma.rn.f64 	%fd99, %fd98, %fd89, 0d3FF0000000000000;
	fma.rn.f64 	%fd100, %fd99, %fd89, 0d3FF0000000000000;
	{
	.reg .b32 %temp; 
	mov.b64 	{%r14, %temp}, %fd100;
	}
	{
	.reg .b32 %temp; 
	mov.b64 	{%temp, %r15}, %fd100;
	}
	shl.b32 	%r33, %r13, 20;
	add.s32 	%r34, %r33, %r15;
	mov.b64 	%fd108, {%r14, %r34};
	{
	.reg .b32 %temp; 
	mov.b64 	{%temp, %r35}, %fd4;
	}
	mov.b32 	%f2, %r35;
	abs.f32 	%f1, %f2;
	setp.lt.f32 	%p4, %f1, 0f4086232B;
	@%p4 bra 	$L__BB3_7;
	setp.lt.f64 	%p5, %fd4, 0d0000000000000000;
	add.f64 	%fd101, %fd4, 0d7FF0000000000000;
	selp.f64 	%fd108, 0d0000000000000000, %fd101, %p5;
	setp.geu.f32 	%p6, %f1, 0f40874800;
	@%p6 bra 	$L__BB3_7;
	shr.u32 	%r36, %r13, 31;
	add.s32 	%r37, %r13, %r36;
	shr.s32 	%r38, %r37, 1;
	shl.b32 	%r39, %r38, 20;
	add.s32 	%r40, %r15, %r39;
	mov.b64 	%fd102, {%r14, %r40};
	sub.s32 	%r41, %r13, %r38;
	shl.b32 	%r42, %r41, 20;
	add.s32 	%r43, %r42, 1072693248;
	mov.b32 	%r44, 0;
	mov.b64 	%fd103, {%r44, %r43};
	mul.f64 	%fd108, %fd103, %fd102;
$L__BB3_7:
	abs.f64 	%fd104, %fd108;
	setp.eq.f64 	%p7, %fd104, 0d7FF0000000000000;
	fma.rn.f64 	%fd105, %fd108, %fd5, %fd108;
	selp.f64 	%fd106, %fd108, %fd105, %p7;
	st.param.f64 	[func_retval0], %fd106;
	ret;

}


// ===== COMPILED SASS (sm_100) =====

	.target	sm_100

	.elftype	@"ET_EXEC"


//--------------------- .note.nv.tkinfo           --------------------------
	.section	.note.nv.tkinfo,"",@"SHT_NOTE"
	.sectionflags	@"SHF_NOTE_NV_TKINFO"
	.tkinfo
        /*0018*/ 	.word	0x00000002
        /*0030*/ 	.string	""
        /*0030*/ 	.string	"ptxas"
        /*0030*/ 	.string	"Cuda compilation tools, release 13.0, V13.0.88"
        /*0030*/ 	.string	"Build cuda_13.0.r13.0/compiler.36424714_0"
        /*0030*/ 	.string	"-arch sm_100 -m 64 "



//--------------------- .note.nv.cuinfo           --------------------------
	.section	.note.nv.cuinfo,"",@"SHT_NOTE"
	.sectionflags	@"SHF_NOTE_NV_CUINFO"
        /*0018*/ 	.short	0x0002
        /*001a*/ 	.short	0x0064
        /*001c*/ 	.short	0x0082
	.zero		2


//--------------------- .nv.info                  --------------------------
	.section	.nv.info,"",@"SHT_CUDA_INFO"
	.align	4


	//----- nvinfo : EIATTR_REGCOUNT
	.align		4
        /*0000*/ 	.byte	0x04, 0x2f
        /*0002*/ 	.short	(.L_1 - .L_0)
	.align		4
.L_0:
        /*0004*/ 	.word	index@(_Z16Kernel_GillespiePfPjS_S0_S_S0_)
        /*0008*/ 	.word	0x0000001e


	//----- nvinfo : EIATTR_FRAME_SIZE
	.align		4
.L_1:
        /*000c*/ 	.byte	0x04, 0x11
        /*000e*/ 	.short	(.L_3 - .L_2)
	.align		4
.L_2:
        /*0010*/ 	.word	index@($__internal_2_$__cuda_sm3x_div_rn_noftz_f32_slowpath)
        /*0014*/ 	.word	0x00000000


	//----- nvinfo : EIATTR_FRAME_SIZE
	.align		4
.L_3:
        /*0018*/ 	.byte	0x04, 0x11
        /*001a*/ 	.short	(.L_5 - .L_4)
	.align		4
.L_4:
        /*001c*/ 	.word	index@($__internal_1_$__cuda_sm20_div_rn_f64_full)
        /*0020*/ 	.word	0x00000000


	//----- nvinfo : EIATTR_FRAME_SIZE
	.align		4
.L_5:
        /*0024*/ 	.byte	0x04, 0x11
        /*0026*/ 	.short	(.L_7 - .L_6)
	.align		4
.L_6:
        /*0028*/ 	.word	index@(_Z16Kernel_GillespiePfPjS_S0_S_S0_)
        /*002c*/ 	.word	0x00000000


	//----- nvinfo : EIATTR_REGCOUNT
	.align		4
.L_7:
        /*0030*/ 	.byte	0x04, 0x2f
        /*0032*/ 	.short	(.L_9 - .L_8)
	.align		4
.L_8:
        /*0034*/ 	.word	index@(_Z19Kernel_ExpectedConcPjPf)
        /*0038*/ 	.word	0x00000011


	//----- nvinfo : EIATTR_FRAME_SIZE
	.align		4
.L_9:
        /*003c*/ 	.byte	0x04, 0x11
        /*003e*/ 	.short	(.L_11 - .L_10)
	.align		4
.L_10:
        /*0040*/ 	.word	index@($__internal_0_$__cuda_sm3x_div_rn_noftz_f32_slowpath)
        /*0044*/ 	.word	0x00000000


	//----- nvinfo : EIATTR_FRAME_SIZE
	.align		4
.L_11:
        /*0048*/ 	.byte	0x04, 0x11
        /*004a*/ 	.short	(.L_13 - .L_12)
	.align		4
.L_12:
        /*004c*/ 	.word	index@(_Z19Kernel_ExpectedConcPjPf)
        /*0050*/ 	.word	0x00000000


	//----- nvinfo : EIATTR_REGCOUNT
	.align		4
.L_13:
        /*0054*/ 	.byte	0x04, 0x2f
        /*0056*/ 	.short	(.L_15 - .L_14)
	.align		4
.L_14:
        /*0058*/ 	.word	index@(_Z15Kernel_VariancePjPfS0_)
        /*005c*/ 	.word	0x0000001e


	//----- nvinfo : EIATTR_FRAME_SIZE
	.align		4
.L_15:
        /*0060*/ 	.byte	0x04, 0x11
        /*0062*/ 	.short	(.L_17 - .L_16)
	.align		4
.L_16:
        /*0064*/ 	.word	index@($_Z15Kernel_VariancePjPfS0_$__internal_accurate_pow)
        /*0068*/ 	.word	0x00000000


	//----- nvinfo : EIATTR_FRAME_SIZE
	.align		4
.L_17:
        /*006c*/ 	.byte	0x04, 0x11
        /*006e*/ 	.short	(.L_19 - .L_18)
	.align		4
.L_18:
        /*0070*/ 	.word	index@(_Z15Kernel_VariancePjPfS0_)
        /*0074*/ 	.word	0x00000000


	//----- nvinfo : EIATTR_MIN_STACK_SIZE
	.align		4
.L_19:
        /*0078*/ 	.byte	0x04, 0x12
        /*007a*/ 	.short	(.L_21 - .L_20)
	.align		4
.L_20:
        /*007c*/ 	.word	index@(_Z15Kernel_VariancePjPfS0_)
        /*0080*/ 	.word	0x00000000


	//----- nvinfo : EIATTR_MIN_STACK_SIZE
	.align		4
.L_21:
        /*0084*/ 	.byte	0x04, 0x12
        /*0086*/ 	.short	(.L_23 - .L_22)
	.align		4
.L_22:
        /*0088*/ 	.word	index@(_Z19Kernel_ExpectedConcPjPf)
        /*008c*/ 	.word	0x00000000


	//----- nvinfo : EIATTR_MIN_STACK_SIZE
	.align		4
.L_23:
        /*0090*/ 	.byte	0x04, 0x12
        /*0092*/ 	.short	(.L_25 - .L_24)
	.align		4
.L_24:
        /*0094*/ 	.word	index@(_Z16Kernel_GillespiePfPjS_S0_S_S0_)
        /*0098*/ 	.word	0x00000000
.L_25:


//--------------------- .nv.compat                --------------------------
	.section	.nv.compat,"",@"SHT_CUDA_COMPAT_INFO"
	.align	4
        /*0000*/ 	.byte	0x02, 0x09, 0x00, 0x00, 0x02, 0x02, 0x01, 0x00, 0x02, 0x05, 0x05, 0x00, 0x03, 0x07, 0x01, 0x01
        /*0010*/ 	.byte	0x02, 0x03, 0x00, 0x00, 0x02, 0x06, 0x01, 0x00, 0x04, 0x0b, 0x08, 0x00, 0x01, 0x00, 0x00, 0x00
        /*0020*/ 	.byte	0x00, 0x00, 0x00, 0x00


//--------------------- .nv.info._Z15Kernel_VariancePjPfS0_ --------------------------
	.section	.nv.info._Z15Kernel_VariancePjPfS0_,"",@"SHT_CUDA_INFO"
	.sectionflags	@""
	.align	4


	//----- nvinfo : EIATTR_CUDA_API_VERSION
	.align		4
        /*0000*/ 	.byte	0x04, 0x37
        /*0002*/ 	.short	(.L_27 - .L_26)
.L_26:
        /*0004*/ 	.word	0x00000082


	//----- nvinfo : EIATTR_KPARAM_INFO
	.align		4
.L_27:
        /*0008*/ 	.byte	0x04, 0x17
        /*000a*/ 	.short	(.L_29 - .L_28)
.L_28:
        /*000c*/ 	.word	0x00000000
        /*0010*/ 	.short	0x0002
        /*0012*/ 	.short	0x0010
        /*0014*/ 	.byte	0x00, 0xf5, 0x21, 0x00


	//----- nvinfo : EIATTR_KPARAM_INFO
	.align		4
.L_29:
        /*0018*/ 	.byte	0x04, 0x17
        /*001a*/ 	.short	(.L_31 - .L_30)
.L_30:
        /*001c*/ 	.word	0x00000000
        /*0020*/ 	.short	0x0001
        /*0022*/ 	.short	0x0008
        /*0024*/ 	.byte	0x00, 0xf5, 0x21, 0x00


	//----- nvinfo : EIATTR_KPARAM_INFO
	.align		4
.L_31:
        /*0028*/ 	.byte	0x04, 0x17
        /*002a*/ 	.short	(.L_33 - .L_32)
.L_32:
        /*002c*/ 	.word	0x00000000
        /*0030*/ 	.short	0x0000
        /*0032*/ 	.short	0x0000
        /*0034*/ 	.byte	0x00, 0xf5, 0x21, 0x00


	//----- nvinfo : EIATTR_SPARSE_MMA_MASK
	.align		4
.L_33:
        /*0038*/ 	.byte	0x03, 0x50
        /*003a*/ 	.short	0x0000


	//----- nvinfo : EIATTR_MAXREG_COUNT
	.align		4
        /*003c*/ 	.byte	0x03, 0x1b
        /*003e*/ 	.short	0x00ff


	//----- nvinfo : EIATTR_NUM_BARRIERS
	.align		4
        /*0040*/ 	.byte	0x02, 0x4c
        /*0042*/ 	.byte	0x01
	.zero		1


	//----- nvinfo : EIATTR_MERCURY_ISA_VERSION
	.align		4
        /*0044*/ 	.byte	0x03, 0x5f
        /*0046*/ 	.short	0x0101


	//----- nvinfo : EIATTR_VRC_CTA_INIT_COUNT
	.align		4
        /*0048*/ 	.byte	0x02, 0x4a
	.zero		1
	.zero		1


	//----- nvinfo : EIATTR_EXIT_INSTR_OFFSETS
	.align		4
        /*004c*/ 	.byte	0x04, 0x1c
        /*004e*/ 	.short	(.L_35 - .L_34)


	//   ....[0]....
.L_34:
        /*0050*/ 	.word	0x00000060


	//   ....[1]....
        /*0054*/ 	.word	0x00000490


	//----- nvinfo : EIATTR_CRS_STACK_SIZE
	.align		4
.L_35:
        /*0058*/ 	.byte	0x04, 0x1e
        /*005a*/ 	.short	(.L_37 - .L_36)
.L_36:
        /*005c*/ 	.word	0x00000000


	//----- nvinfo : EIATTR_CBANK_PARAM_SIZE
	.align		4
.L_37:
        /*0060*/ 	.byte	0x03, 0x19
        /*0062*/ 	.short	0x0018


	//----- nvinfo : EIATTR_PARAM_CBANK
	.align		4
        /*0064*/ 	.byte	0x04, 0x0a
        /*0066*/ 	.short	(.L_39 - .L_38)
	.align		4
.L_38:
        /*0068*/ 	.word	index@(.nv.constant0._Z15Kernel_VariancePjPfS0_)
        /*006c*/ 	.short	0x0380
        /*006e*/ 	.short	0x0018


	//----- nvinfo : EIATTR_SW_WAR
	.align		4
.L_39:
        /*0070*/ 	.byte	0x04, 0x36
        /*0072*/ 	.short	(.L_41 - .L_40)
.L_40:
        /*0074*/ 	.word	0x00000008
.L_41:


//--------------------- .nv.info._Z19Kernel_ExpectedConcPjPf --------------------------
	.section	.nv.info._Z19Kernel_ExpectedConcPjPf,"",@"SHT_CUDA_INFO"
	.sectionflags	@""
	.align	4


	//----- nvinfo : EIATTR_CUDA_API_VERSION
	.align		4
        /*0000*/ 	.byte	0x04, 0x37
        /*0002*/ 	.short	(.L_43 - .L_42)
.L_42:
        /*0004*/ 	.word	0x00000082


	//----- nvinfo : EIATTR_KPARAM_INFO
	.align		4
.L_43:
        /*0008*/ 	.byte	0x04, 0x17
        /*000a*/ 	.short	(.L_45 - .L_44)
.L_44:
        /*000c*/ 	.word	0x00000000
        /*0010*/ 	.short	0x0001
        /*0012*/ 	.short	0x0008
        /*0014*/ 	.byte	0x00, 0xf5, 0x21, 0x00


	//----- nvinfo : EIATTR_KPARAM_INFO
	.align		4
.L_45:
        /*0018*/ 	.byte	0x04, 0x17
        /*001a*/ 	.short	(.L_47 - .L_46)
.L_46:
        /*001c*/ 	.word	0x00000000
        /*0020*/ 	.short	0x0000
        /*0022*/ 	.short	0x0000
        /*0024*/ 	.byte	0x00, 0xf5, 0x21, 0x00


	//----- nvinfo : EIATTR_SPARSE_MMA_MASK
	.align		4
.L_47:
        /*0028*/ 	.byte	0x03, 0x50
        /*002a*/ 	.short	0x0000


	//----- nvinfo : EIATTR_MAXREG_COUNT
	.align		4
        /*002c*/ 	.byte	0x03, 0x1b
        /*002e*/ 	.short	0x00ff


	//----- nvinfo : EIATTR_NUM_BARRIERS
	.align		4
        /*0030*/ 	.byte	0x02, 0x4c
        /*0032*/ 	.byte	0x01
	.zero		1


	//----- nvinfo : EIATTR_MERCURY_ISA_VERSION
	.align		4
        /*0034*/ 	.byte	0x03, 0x5f
        /*0036*/ 	.short	0x0101


	//----- nvinfo : EIATTR_VRC_CTA_INIT_COUNT
	.align		4
        /*0038*/ 	.byte	0x02, 0x4a
	.zero		1
	.zero		1


	//----- nvinfo : EIATTR_EXIT_INSTR_OFFSETS
	.align		4
        /*003c*/ 	.byte	0x04, 0x1c
        /*003e*/ 	.short	(.L_49 - .L_48)


	//   ....[0]....
.L_48:
        /*0040*/ 	.word	0x00000060


	//   ....[1]....
        /*0044*/ 	.word	0x00000400


	//----- nvinfo : EIATTR_CRS_STACK_SIZE
	.align		4
.L_49:
        /*0048*/ 	.byte	0x04, 0x1e
        /*004a*/ 	.short	(.L_51 - .L_50)
.L_50:
        /*004c*/ 	.word	0x00000000


	//----- nvinfo : EIATTR_CBANK_PARAM_SIZE
	.align		4
.L_51:
        /*0050*/ 	.byte	0x03, 0x19
        /*0052*/ 	.short	0x0010


	//----- nvinfo : EIATTR_PARAM_CBANK
	.align		4
        /*0054*/ 	.byte	0x04, 0x0a
        /*0056*/ 	.short	(.L_53 - .L_52)
	.align		4
.L_52:
        /*0058*/ 	.word	index@(.nv.constant0._Z19Kernel_ExpectedConcPjPf)
        /*005c*/ 	.short	0x0380
        /*005e*/ 	.short	0x0010


	//----- nvinfo : EIATTR_SW_WAR
	.align		4
.L_53:
        /*0060*/ 	.byte	0x04, 0x36
        /*0062*/ 	.short	(.L_55 - .L_54)
.L_54:
        /*0064*/ 	.word	0x00000008
.L_55:


//--------------------- .nv.info._Z16Kernel_GillespiePfPjS_S0_S_S0_ --------------------------
	.section	.nv.info._Z16Kernel_GillespiePfPjS_S0_S_S0_,"",@"SHT_CUDA_INFO"
	.sectionflags	@""
	.align	4


	//----- nvinfo : EIATTR_CUDA_API_VERSION
	.align		4
        /*0000*/ 	.byte	0x04, 0x37
        /*0002*/ 	.short	(.L_57 - .L_56)
.L_56:
        /*0004*/ 	.word	0x00000082


	//----- nvinfo : EIATTR_KPARAM_INFO
	.align		4
.L_57:
        /*0008*/ 	.byte	0x04, 0x17
        /*000a*/ 	.short	(.L_59 - .L_58)
.L_58:
        /*000c*/ 	.word	0x00000000
        /*0010*/ 	.short	0x0005
        /*0012*/ 	.short	0x0028
        /*0014*/ 	.byte	0x00, 0xf5, 0x21, 0x00


	//----- nvinfo : EIATTR_KPARAM_INFO
	.align		4
.L_59:
        /*0018*/ 	.byte	0x04, 0x17
        /*001a*/ 	.short	(.L_61 - .L_60)
.L_60:
        /*001c*/ 	.word	0x00000000
        /*0020*/ 	.short	0x0004
        /*0022*/ 	.short	0x0020
        /*0024*/ 	.byte	0x00, 0xf5, 0x21, 0x00


	//----- nvinfo : EIATTR_KPARAM_INFO
	.align		4
.L_61:
        /*0028*/ 	.byte	0x04, 0x17
        /*002a*/ 	.short	(.L_63 - .L_62)
.L_62:
        /*002c*/ 	.word	0x00000000
        /*0030*/ 	.short	0x0003
        /*0032*/ 	.short	0x0018
        /*0034*/ 	.byte	0x00, 0xf5, 0x21, 0x00


	//----- nvinfo : EIATTR_KPARAM_INFO
	.align		4
.L_63:
        /*0038*/ 	.byte	0x04, 0x17
        /*003a*/ 	.short	(.L_65 - .L_64)
.L_64:
        /*003c*/ 	.word	0x00000000
        /*0040*/ 	.short	0x0002
        /*0042*/ 	.short	0x0010
        /*0044*/ 	.byte	0x00, 0xf5, 0x21, 0x00


	//----- nvinfo : EIATTR_KPARAM_INFO
	.align		4
.L_65:
        /*0048*/ 	.byte	0x04, 0x17
        /*004a*/ 	.short	(.L_67 - .L_66)
.L_66:
        /*004c*/ 	.word	0x00000000
        /*0050*/ 	.short	0x0001
        /*0052*/ 	.short	0x0008
        /*0054*/ 	.byte	0x00, 0xf5, 0x21, 0x00


	//----- nvinfo : EIATTR_KPARAM_INFO
	.align		4
.L_67:
        /*0058*/ 	.byte	0x04, 0x17
        /*005a*/ 	.short	(.L_69 - .L_68)
.L_68:
        /*005c*/ 	.word	0x00000000
        /*0060*/ 	.short	0x0000
        /*0062*/ 	.short	0x0000
        /*0064*/ 	.byte	0x00, 0xf5, 0x21, 0x00


	//----- nvinfo : EIATTR_SPARSE_MMA_MASK
	.align		4
.L_69:
        /*0068*/ 	.byte	0x03, 0x50
        /*006a*/ 	.short	0x0000


	//----- nvinfo : EIATTR_MAXREG_COUNT
	.align		4
        /*006c*/ 	.byte	0x03, 0x1b
        /*006e*/ 	.short	0x00ff


	//----- nvinfo : EIATTR_MERCURY_ISA_VERSION
	.align		4
        /*0070*/ 	.byte	0x03, 0x5f
        /*0072*/ 	.short	0x0101


	//----- nvinfo : EIATTR_VRC_CTA_INIT_COUNT
	.align		4
        /*0074*/ 	.byte	0x02, 0x4a
	.zero		1
	.zero		1


	//----- nvinfo : EIATTR_EXIT_INSTR_OFFSETS
	.align		4
        /*0078*/ 	.byte	0x04, 0x1c
        /*007a*/ 	.short	(.L_71 - .L_70)


	//   ....[0]....
.L_70:
        /*007c*/ 	.word	0x00000060


	//   ....[1]....
        /*0080*/ 	.word	0x000020d0


	//----- nvinfo : EIATTR_CRS_STACK_SIZE
	.align		4
.L_71:
        /*0084*/ 	.byte	0x04, 0x1e
        /*0086*/ 	.short	(.L_73 - .L_72)
.L_72:
        /*0088*/ 	.word	0x00000000


	//----- nvinfo : EIATTR_CBANK_PARAM_SIZE
	.align		4
.L_73:
        /*008c*/ 	.byte	0x03, 0x19
        /*008e*/ 	.short	0x0030


	//----- nvinfo : EIATTR_PARAM_CBANK
	.align		4
        /*0090*/ 	.byte	0x04, 0x0a
        /*0092*/ 	.short	(.L_75 - .L_74)
	.align		4
.L_74:
        /*0094*/ 	.word	index@(.nv.constant0._Z16Kernel_GillespiePfPjS_S0_S_S0_)
        /*0098*/ 	.short	0x0380
        /*009a*/ 	.short	0x0030


	//----- nvinfo : EIATTR_SW_WAR
	.align		4
.L_75:
        /*009c*/ 	.byte	0x04, 0x36
        /*009e*/ 	.short	(.L_77 - .L_76)
.L_76:
        /*00a0*/ 	.word	0x00000008
.L_77:


//--------------------- .nv.callgraph             --------------------------
	.section	.nv.callgraph,"",@"SHT_CUDA_CALLGRAPH"
	.align	4
	.sectionentsize	8
	.align		4
        /*0000*/ 	.word	0x00000000
	.align		4
        /*0004*/ 	.word	0xffffffff
	.align		4
        /*0008*/ 	.word	0x00000000
	.align		4
        /*000c*/ 	.word	0xfffffffe
	.align		4
        /*0010*/ 	.word	0x00000000
	.align		4
        /*0014*/ 	.word	0xfffffffd
	.align		4
        /*0018*/ 	.word	0x00000000
	.align		4
        /*001c*/ 	.word	0xfffffffc


//--------------------- .text._Z15Kernel_VariancePjPfS0_ --------------------------
	.section	.text._Z15Kernel_VariancePjPfS0_,"ax",@progbits
	.align	128
        .global         _Z15Kernel_VariancePjPfS0_
        .type           _Z15Kernel_VariancePjPfS0_,@function
        .size           _Z15Kernel_VariancePjPfS0_,(.L_x_85 - _Z15Kernel_VariancePjPfS0_)
        .other          _Z15Kernel_VariancePjPfS0_,@"STO_CUDA_ENTRY STV_DEFAULT"
_Z15Kernel_VariancePjPfS0_:
.text._Z15Kernel_VariancePjPfS0_:
[----:B------:R-:W-:Y:S01]  /*0000*/  LDC R1, c[0x0][0x37c] ;  /* 0x0000df00ff017b82 */ /* 0x000fe20000000800 */
[----:B------:R-:W0:Y:S07]  /*0010*/  S2R R2, SR_TID.X ;  /* 0x0000000000027919 */ /* 0x000e2e0000002100 */
[----:B------:R-:W0:Y:S08]  /*0020*/  S2UR UR4, SR_CTAID.X ;  /* 0x00000000000479c3 */ /* 0x000e300000002500 */
[----:B------:R-:W0:Y:S02]  /*0030*/  LDC R3, c[0x0][0x360] ;  /* 0x0000d800ff037b82 */ /* 0x000e240000000800 */
[----:B0-----:R-:W-:-:S05]  /*0040*/  IMAD R4, R3, UR4, R2 ;  /* 0x0000000403047c24 */ /* 0x001fca000f8e0202 */
[----:B------:R-:W-:-:S13]  /*0050*/  ISETP.GT.U32.AND P0, PT, R4, 0x3e7, PT ;  /* 0x000003e70400780c */ /* 0x000fda0003f04070 */
[----:B------:R-:W-:Y:S05]  /*0060*/  @P0 EXIT ;  /* 0x000000000000094d */ /* 0x000fea0003800000 */
[----:B------:R-:W0:Y:S01]  /*0070*/  S2UR UR5, SR_CgaCtaId ;  /* 0x00000000000579c3 */ /* 0x000e220000008800 */
[----:B------:R-:W1:Y:S01]  /*0080*/  LDCU UR6, c[0x0][0x370] ;  /* 0x00006e00ff0677ac */ /* 0x000e620008000800 */
[----:B------:R-:W-:Y:S01]  /*0090*/  UMOV UR4, 0x400 ;  /* 0x0000040000047882 */ /* 0x000fe20000000000 */
[----:B------:R-:W2:Y:S01]  /*00a0*/  LDCU.64 UR8, c[0x0][0x358] ;  /* 0x00006b00ff0877ac */ /* 0x000ea20008000a00 */
[----:B-1----:R-:W-:Y:S01]  /*00b0*/  IMAD R5, R3, UR6, RZ ;  /* 0x0000000603057c24 */ /* 0x002fe2000f8e02ff */
[----:B0-----:R-:W-:-:S06]  /*00c0*/  ULEA UR4, UR5, UR4, 0x18 ;  /* 0x0000000405047291 */ /* 0x001fcc000f8ec0ff */
[----:B--2---:R-:W-:-:S07]  /*00d0*/  LEA R26, R2, UR4, 0x2 ;  /* 0x00000004021a7c11 */ /* 0x004fce000f8e10ff */
.L_x_6:
[----:B01----:R-:W0:Y:S08]  /*00e0*/  LDC.64 R8, c[0x0][0x380] ;  /* 0x0000e000ff087b82 */ /* 0x003e300000000a00 */
[----:B------:R-:W1:Y:S01]  /*00f0*/  LDC.64 R10, c[0x0][0x390] ;  /* 0x0000e400ff0a7b82 */ /* 0x000e620000000a00 */
[----:B0-----:R-:W-:-:S06]  /*0100*/  IMAD.WIDE.U32 R8, R4, 0x4, R8 ;  /* 0x0000000404087825 */ /* 0x001fcc00078e0008 */
[----:B------:R-:W2:Y:S04]  /*0110*/  LDG.E R8, desc[UR8][R8.64] ;  /* 0x0000000808087981 */ /* 0x000ea8000c1e1900 */
[----:B-1----:R-:W3:Y:S01]  /*0120*/  LDG.E R10, desc[UR8][R10.64] ;  /* 0x000000080a0a7981 */ /* 0x002ee2000c1e1900 */
[----:B------:R-:W-:Y:S01]  /*0130*/  IMAD.IADD R4, R5, 0x1, R4 ;  /* 0x0000000105047824 */ /* 0x000fe200078e0204 */
[----:B------:R-:W-:Y:S05]  /*0140*/  YIELD ;  /* 0x0000000000007946 */ /* 0x000fea0003800000 */
[----:B------:R-:W-:Y:S01]  /*0150*/  BSSY.RECONVERGENT B0, `(.L_x_0) ;  /* 0x0000007000007945 */ /* 0x000fe20003800200 */
[----:B------:R-:W-:-:S02]  /*0160*/  ISETP.GE.U32.AND P0, PT, R4, 0x3e8, PT ;  /* 0x000003e80400780c */ /* 0x000fc40003f06070 */
[----:B------:R-:W-:Y:S02]  /*0170*/  MOV R0, 0x1c0 ;  /* 0x000001c000007802 */ /* 0x000fe40000000f00 */
[----:B--2---:R-:W-:-:S05]  /*0180*/  I2FP.F32.U32 R27, R8 ;  /* 0x00000008001b7245 */ /* 0x004fca0000201000 */
[----:B---3--:R-:W-:-:S04]  /*0190*/  FADD R27, R27, -R10 ;  /* 0x8000000a1b1b7221 */ /* 0x008fc80000000000 */
[----:B------:R0:W1:Y:S03]  /*01a0*/  F2F.F64.F32 R6, R27 ;  /* 0x0000001b00067310 */ /* 0x0000660000201800 */
[----:B01----:R-:W-:Y:S05]  /*01b0*/  CALL.REL.NOINC `($_Z15Kernel_VariancePjPfS0_$__internal_accurate_pow) ;  /* 0x0000000000b87944 */ /* 0x003fea0003c00000 */
[----:B------:R-:W-:Y:S05]  /*01c0*/  BSYNC.RECONVERGENT B0 ;  /* 0x0000000000007941 */ /* 0x000fea0003800200 */
.L_x_0:
[----:B------:R-:W-:Y:S01]  /*01d0*/  DADD R8, R6, 2 ;  /* 0x4000000006087429 */ /* 0x000fe20000000000 */
[----:B------:R-:W-:-:S09]  /*01e0*/  FSETP.NEU.AND P1, PT, R27, RZ, PT ;  /* 0x000000ff1b00720b */ /* 0x000fd20003f2d000 */
[----:B------:R-:W-:Y:S02]  /*01f0*/  LOP3.LUT R8, R9, 0x7ff00000, RZ, 0xc0, !PT ;  /* 0x7ff0000009087812 */ /* 0x000fe400078ec0ff */
[----:B------:R-:W-:Y:S02]  /*0200*/  FSEL R9, R14, RZ, P1 ;  /* 0x000000ff0e097208 */ /* 0x000fe40000800000 */
[----:B------:R-:W-:Y:S02]  /*0210*/  ISETP.NE.AND P2, PT, R8, 0x7ff00000, PT ;  /* 0x7ff000000800780c */ /* 0x000fe40003f45270 */
[----:B------:R-:W-:-:S11]  /*0220*/  FSEL R8, R10, RZ, P1 ;  /* 0x000000ff0a087208 */ /* 0x000fd60000800000 */
[----:B------:R-:W-:Y:S05]  /*0230*/  @P2 BRA `(.L_x_1) ;  /* 0x0000000000182947 */ /* 0x000fea0003800000 */
[----:B------:R-:W-:-:S13]  /*0240*/  FSETP.NAN.AND P1, PT, R27, R27, PT ;  /* 0x0000001b1b00720b */ /* 0x000fda0003f28000 */
[----:B------:R-:W-:Y:S01]  /*0250*/  @P1 DADD R8, R6, 2 ;  /* 0x4000000006081429 */ /* 0x000fe20000000000 */
[----:B------:R-:W-:Y:S10]  /*0260*/  @P1 BRA `(.L_x_1) ;  /* 0x00000000000c1947 */ /* 0x000ff40003800000 */
[----:B------:R-:W-:-:S14]  /*0270*/  DSETP.NEU.AND P1, PT, |R6|, +INF , PT ;  /* 0x7ff000000600742a */ /* 0x000fdc0003f2d200 */
[----:B------:R-:W-:Y:S02]  /*0280*/  @!P1 IMAD.MOV.U32 R8, RZ, RZ, 0x0 ;  /* 0x00000000ff089424 */ /* 0x000fe400078e00ff */
[----:B------:R-:W-:-:S07]  /*0290*/  @!P1 IMAD.MOV.U32 R9, RZ, RZ, 0x7ff00000 ;  /* 0x7ff00000ff099424 */ /* 0x000fce00078e00ff */
.L_x_1:
[----:B------:R-:W0:Y:S01]  /*02a0*/  F2F.F32.F64 R8, R8 ;  /* 0x0000000800087310 */ /* 0x000e220000301000 */
[----:B------:R-:W-:Y:S01]  /*02b0*/  ISETP.GE.U32.AND P2, PT, R3, 0x2, PT ;  /* 0x000000020300780c */ /* 0x000fe20003f46070 */
[----:B------:R-:W-:Y:S05]  /*02c0*/  WARPSYNC.ALL ;  /* 0x0000000000007948 */ /* 0x000fea0003800000 */
[----:B------:R-:W-:-:S04]  /*02d0*/  FSETP.NEU.AND P1, PT, R27, 1, PT ;  /* 0x3f8000001b00780b */ /* 0x000fc80003f2d000 */
[----:B0-----:R-:W-:Y:S02]  /*02e0*/  FSEL R7, R8, 1, P1 ;  /* 0x3f80000008077808 */ /* 0x001fe40000800000 */
[----:B------:R-:W-:-:S03]  /*02f0*/  ISETP.NE.AND P1, PT, R2, RZ, PT ;  /* 0x000000ff0200720c */ /* 0x000fc60003f25270 */
[----:B------:R0:W-:Y:S01]  /*0300*/  STS [R26], R7 ;  /* 0x000000071a007388 */ /* 0x0001e20000000800 */
[----:B------:R-:W-:Y:S06]  /*0310*/  BAR.SYNC.DEFER_BLOCKING 0x0 ;  /* 0x0000000000007b1d */ /* 0x000fec0000010000 */
[----:B------:R-:W-:Y:S05]  /*0320*/  @!P2 BRA `(.L_x_2) ;  /* 0x000000000030a947 */ /* 0x000fea0003800000 */
[----:B------:R-:W-:-:S07]  /*0330*/  IMAD.MOV.U32 R0, RZ, RZ, R3 ;  /* 0x000000ffff007224 */ /* 0x000fce00078e0003 */
.L_x_3:
[----:B------:R-:W-:-:S04]  /*0340*/  SHF.R.U32.HI R9, RZ, 0x1, R0 ;  /* 0x00000001ff097819 */ /* 0x000fc80000011600 */
[----:B------:R-:W-:-:S13]  /*0350*/  ISETP.GE.U32.AND P2, PT, R2, R9, PT ;  /* 0x000000090200720c */ /* 0x000fda0003f46070 */
[----:B------:R-:W-:Y:S01]  /*0360*/  @!P2 IMAD R6, R9, 0x4, R26 ;  /* 0x000000040906a824 */ /* 0x000fe200078e021a */
[----:B0-----:R-:W-:Y:S05]  /*0370*/  @!P2 LDS R7, [R26] ;  /* 0x000000001a07a984 */ /* 0x001fea0000000800 */
[----:B------:R-:W0:Y:S02]  /*0380*/  @!P2 LDS R6, [R6] ;  /* 0x000000000606a984 */ /* 0x000e240000000800 */
[----:B0-----:R-:W-:-:S05]  /*0390*/  @!P2 FADD R7, R6, R7 ;  /* 0x000000070607a221 */ /* 0x001fca0000000000 */
[----:B------:R1:W-:Y:S01]  /*03a0*/  @!P2 STS [R26], R7 ;  /* 0x000000071a00a388 */ /* 0x0003e20000000800 */
[----:B------:R-:W-:Y:S01]  /*03b0*/  BAR.SYNC.DEFER_BLOCKING 0x0 ;  /* 0x0000000000007b1d */ /* 0x000fe20000010000 */
[----:B------:R-:W-:Y:S01]  /*03c0*/  ISETP.GT.U32.AND P2, PT, R0, 0x3, PT ;  /* 0x000000030000780c */ /* 0x000fe20003f44070 */
[----:B------:R-:W-:-:S12]  /*03d0*/  IMAD.MOV.U32 R0, RZ, RZ, R9 ;  /* 0x000000ffff007224 */ /* 0x000fd800078e0009 */
[----:B-1----:R-:W-:Y:S05]  /*03e0*/  @P2 BRA `(.L_x_3) ;  /* 0xfffffffc00d42947 */ /* 0x002fea000383ffff */
.L_x_2:
[----:B------:R-:W-:Y:S04]  /*03f0*/  BSSY.RECONVERGENT B0, `(.L_x_4) ;  /* 0x0000008000007945 */ /* 0x000fe80003800200 */
[----:B------:R-:W-:Y:S05]  /*0400*/  @P1 BRA `(.L_x_5) ;  /* 0x0000000000181947 */ /* 0x000fea0003800000 */
[----:B------:R-:W1:Y:S01]  /*0410*/  S2UR UR5, SR_CgaCtaId ;  /* 0x00000000000579c3 */ /* 0x000e620000008800 */
[----:B------:R-:W-:-:S07]  /*0420*/  UMOV UR4, 0x400 ;  /* 0x0000040000047882 */ /* 0x000fce0000000000 */
[----:B0-----:R-:W0:Y:S01]  /*0430*/  LDC.64 R6, c[0x0][0x388] ;  /* 0x0000e200ff067b82 */ /* 0x001e220000000a00 */
[----:B-1----:R-:W-:-:S09]  /*0440*/  ULEA UR4, UR5, UR4, 0x18 ;  /* 0x0000000405047291 */ /* 0x002fd2000f8ec0ff */
[----:B------:R-:W0:Y:S04]  /*0450*/  LDS R9, [UR4] ;  /* 0x00000004ff097984 */ /* 0x000e280008000800 */
[----:B0-----:R1:W-:Y:S02]  /*0460*/  REDG.E.ADD.F32.FTZ.RN.STRONG.GPU desc[UR8][R6.64], R9 ;  /* 0x00000009060079a6 */ /* 0x0013e4000c12f308 */
.L_x_5:
[----:B------:R-:W-:Y:S05]  /*0470*/  BSYNC.RECONVERGENT B0 ;  /* 0x0000000000007941 */ /* 0x000fea0003800200 */
.L_x_4:
[----:B------:R-:W-:Y:S05]  /*0480*/  @!P0 BRA `(.L_x_6) ;  /* 0xfffffffc00148947 */ /* 0x000fea000383ffff */
[----:B------:R-:W-:Y:S05]  /*0490*/  EXIT ;  /* 0x000000000000794d */ /* 0x000fea0003800000 */
        .type           $_Z15Kernel_VariancePjPfS0_$__internal_accurate_pow,@function
        .size           $_Z15Kernel_VariancePjPfS0_$__internal_accurate_pow,(.L_x_85 - $_Z15Kernel_VariancePjPfS0_$__internal_accurate_pow)
$_Z15Kernel_VariancePjPfS0_$__internal_accurate_pow:
[----:B------:R-:W-:Y:S01]  /*04a0*/  DADD R20, -RZ, |R6| ;  /* 0x00000000ff147229 */ /* 0x000fe20000000506 */
[----:B------:R-:W-:Y:S01]  /*04b0*/  IMAD.MOV.U32 R16, RZ, RZ, RZ ;  /* 0x000000ffff107224 */ /* 0x000fe200078e00ff */
[----:B------:R-:W-:Y:S01]  /*04c0*/  UMOV UR4, 0x7d2cafe2 ;  /* 0x7d2cafe200047882 */ /* 0x000fe20000000000 */
[----:B------:R-:W-:Y:S01]  /*04d0*/  IMAD.MOV.U32 R14, RZ, RZ, 0x41ad3b5a ;  /* 0x41ad3b5aff0e7424 */ /* 0x000fe200078e00ff */
[----:B------:R-:W-:Y:S01]  /*04e0*/  UMOV UR5, 0x3eb0f5ff ;  /* 0x3eb0f5ff00057882 */ /* 0x000fe20000000000 */
[----:B------:R-:W-:Y:S01]  /*04f0*/  IMAD.MOV.U32 R15, RZ, RZ, 0x3ed0f5d2 ;  /* 0x3ed0f5d2ff0f7424 */ /* 0x000fe200078e00ff */
[----:B------:R-:W-:Y:S01]  /*0500*/  UMOV UR6, 0x3b39803f ;  /* 0x3b39803f00067882 */ /* 0x000fe20000000000 */
[----:B------:R-:W-:-:S03]  /*0510*/  UMOV UR7, 0x3c7abc9e ;  /* 0x3c7abc9e00077882 */ /* 0x000fc60000000000 */
[----:B------:R-:W-:Y:S01]  /*0520*/  ISETP.GT.U32.AND P1, PT, R21, 0xfffff, PT ;  /* 0x000fffff1500780c */ /* 0x000fe20003f24070 */
[----:B------:R-:W-:Y:S02]  /*0530*/  IMAD.MOV.U32 R10, RZ, RZ, R21 ;  /* 0x000000ffff0a7224 */ /* 0x000fe400078e0015 */
[----:B------:R-:W-:-:S10]  /*0540*/  IMAD.MOV.U32 R12, RZ, RZ, R20 ;  /* 0x000000ffff0c7224 */ /* 0x000fd400078e0014 */
[----:B------:R-:W-:-:S10]  /*0550*/  @!P1 DMUL R8, R20, 1.80143985094819840000e+16 ;  /* 0x4350000014089828 */ /* 0x000fd40000000000 */
[----:B------:R-:W-:Y:S02]  /*0560*/  @!P1 IMAD.MOV.U32 R10, RZ, RZ, R9 ;  /* 0x000000ffff0a9224 */ /* 0x000fe400078e0009 */
[----:B------:R-:W-:Y:S01]  /*0570*/  @!P1 IMAD.MOV.U32 R12, RZ, RZ, R8 ;  /* 0x000000ffff0c9224 */ /* 0x000fe200078e0008 */
[----:B------:R-:W-:Y:S02]  /*0580*/  SHF.R.U32.HI R8, RZ, 0x14, R21 ;  /* 0x00000014ff087819 */ /* 0x000fe40000011615 */
[----:B------:R-:W-:Y:S02]  /*0590*/  LOP3.LUT R10, R10, 0x800fffff, RZ, 0xc0, !PT ;  /* 0x800fffff0a0a7812 */ /* 0x000fe400078ec0ff */
[----:B------:R-:W-:Y:S02]  /*05a0*/  @!P1 LEA.HI R8, R9, 0xffffffca, RZ, 0xc ;  /* 0xffffffca09089811 */ /* 0x000fe400078f60ff */
[----:B------:R-:W-:-:S03]  /*05b0*/  LOP3.LUT R13, R10, 0x3ff00000, RZ, 0xfc, !PT ;  /* 0x3ff000000a0d7812 */ /* 0x000fc600078efcff */
[----:B------:R-:W-:Y:S01]  /*05c0*/  VIADD R9, R8, 0xfffffc01 ;  /* 0xfffffc0108097836 */ /* 0x000fe20000000000 */
[----:B------:R-:W-:-:S13]  /*05d0*/  ISETP.GE.U32.AND P2, PT, R13, 0x3ff6a09f, PT ;  /* 0x3ff6a09f0d00780c */ /* 0x000fda0003f46070 */
[----:B------:R-:W-:Y:S02]  /*05e0*/  @P2 VIADD R11, R13, 0xfff00000 ;  /* 0xfff000000d0b2836 */ /* 0x000fe40000000000 */
[----:B------:R-:W-:Y:S02]  /*05f0*/  @P2 VIADD R9, R8, 0xfffffc02 ;  /* 0xfffffc0208092836 */ /* 0x000fe40000000000 */
[----:B------:R-:W-:-:S06]  /*0600*/  @P2 IMAD.MOV.U32 R13, RZ, RZ, R11 ;  /* 0x000000ffff0d2224 */ /* 0x000fcc00078e000b */
[C---:B------:R-:W-:Y:S02]  /*0610*/  DADD R18, R12.reuse, 1 ;  /* 0x3ff000000c127429 */ /* 0x040fe40000000000 */
[----:B------:R-:W-:-:S04]  /*0620*/  DADD R12, R12, -1 ;  /* 0xbff000000c0c7429 */ /* 0x000fc80000000000 */
[----:B------:R-:W0:Y:S02]  /*0630*/  MUFU.RCP64H R17, R19 ;  /* 0x0000001300117308 */ /* 0x000e240000001800 */
[----:B0-----:R-:W-:-:S08]  /*0640*/  DFMA R10, -R18, R16, 1 ;  /* 0x3ff00000120a742b */ /* 0x001fd00000000110 */
[----:B------:R-:W-:-:S08]  /*0650*/  DFMA R10, R10, R10, R10 ;  /* 0x0000000a0a0a722b */ /* 0x000fd0000000000a */
[----:B------:R-:W-:-:S08]  /*0660*/  DFMA R16, R16, R10, R16 ;  /* 0x0000000a1010722b */ /* 0x000fd00000000010 */
[----:B------:R-:W-:-:S08]  /*0670*/  DMUL R10, R12, R16 ;  /* 0x000000100c0a7228 */ /* 0x000fd00000000000 */
[----:B------:R-:W-:-:S08]  /*0680*/  DFMA R10, R12, R16, R10 ;  /* 0x000000100c0a722b */ /* 0x000fd0000000000a */
[----:B------:R-:W-:-:S08]  /*0690*/  DMUL R24, R10, R10 ;  /* 0x0000000a0a187228 */ /* 0x000fd00000000000 */
[----:B------:R-:W-:Y:S01]  /*06a0*/  DFMA R14, R24, UR4, R14 ;  /* 0x00000004180e7c2b */ /* 0x000fe2000800000e */
[----:B------:R-:W-:Y:S01]  /*06b0*/  UMOV UR4, 0x75488a3f ;  /* 0x75488a3f00047882 */ /* 0x000fe20000000000 */
[----:B------:R-:W-:-:S06]  /*06c0*/  UMOV UR5, 0x3ef3b20a ;  /* 0x3ef3b20a00057882 */ /* 0x000fcc0000000000 */
[----:B------:R-:W-:Y:S01]  /*06d0*/  DFMA R22, R24, R14, UR4 ;  /* 0x0000000418167e2b */ /* 0x000fe2000800000e */
[----:B------:R-:W-:Y:S01]  /*06e0*/  UMOV UR4, 0xe4faecd5 ;  /* 0xe4faecd500047882 */ /* 0x000fe20000000000 */
[----:B------:R-:W-:Y:S01]  /*06f0*/  UMOV UR5, 0x3f1745cd ;  /* 0x3f1745cd00057882 */ /* 0x000fe20000000000 */
[----:B------:R-:W-:-:S05]  /*0700*/  DADD R14, R12, -R10 ;  /* 0x000000000c0e7229 */ /* 0x000fca000000080a */
[----:B------:R-:W-:Y:S01]  /*0710*/  DFMA R22, R24, R22, UR4 ;  /* 0x0000000418167e2b */ /* 0x000fe20008000016 */
[----:B------:R-:W-:Y:S01]  /*0720*/  UMOV UR4, 0x258a578b ;  /* 0x258a578b00047882 */ /* 0x000fe20000000000 */
[----:B------:R-:W-:Y:S01]  /*0730*/  UMOV UR5, 0x3f3c71c7 ;  /* 0x3f3c71c700057882 */ /* 0x000fe20000000000 */
[----:B------:R-:W-:-:S05]  /*0740*/  DADD R14, R14, R14 ;  /* 0x000000000e0e7229 */ /* 0x000fca000000000e */
[----:B------:R-:W-:Y:S01]  /*0750*/  DFMA R22, R24, R22, UR4 ;  /* 0x0000000418167e2b */ /* 0x000fe20008000016 */
[----:B------:R-:W-:Y:S01]  /*0760*/  UMOV UR4, 0x9242b910 ;  /* 0x9242b91000047882 */ /* 0x000fe20000000000 */
[----:B------:R-:W-:Y:S01]  /*0770*/  UMOV UR5, 0x3f624924 ;  /* 0x3f62492400057882 */ /* 0x000fe20000000000 */
[----:B------:R-:W-:-:S05]  /*0780*/  DFMA R14, R12, -R10, R14 ;  /* 0x8000000a0c0e722b */ /* 0x000fca000000000e */
[----:B------:R-:W-:Y:S01]  /*0790*/  DFMA R22, R24, R22, UR4 ;  /* 0x0000000418167e2b */ /* 0x000fe20008000016 */
[----:B------:R-:W-:Y:S01]  /*07a0*/  UMOV UR4, 0x99999dfb ;  /* 0x99999dfb00047882 */ /* 0x000fe20000000000 */
[----:B------:R-:W-:Y:S01]  /*07b0*/  UMOV UR5, 0x3f899999 ;  /* 0x3f89999900057882 */ /* 0x000fe20000000000 */
[----:B------:R-:W-:Y:S02]  /*07c0*/  DMUL R14, R16, R14 ;  /* 0x0000000e100e7228 */ /* 0x000fe40000000000 */
[----:B------:R-:W-:-:S03]  /*07d0*/  DMUL R16, R10, R10 ;  /* 0x0000000a0a107228 */ /* 0x000fc60000000000 */
[----:B------:R-:W-:Y:S01]  /*07e0*/  DFMA R22, R24, R22, UR4 ;  /* 0x0000000418167e2b */ /* 0x000fe20008000016 */
[----:B------:R-:W-:Y:S01]  /*07f0*/  UMOV UR4, 0x55555555 ;  /* 0x5555555500047882 */ /* 0x000fe20000000000 */
[----:B------:R-:W-:-:S03]  /*0800*/  UMOV UR5, 0x3fb55555 ;  /* 0x3fb5555500057882 */ /* 0x000fc60000000000 */
[----:B------:R-:W-:-:S03]  /*0810*/  DFMA R20, R10, R10, -R16 ;  /* 0x0000000a0a14722b */ /* 0x000fc60000000810 */
[----:B------:R-:W-:-:S08]  /*0820*/  DFMA R12, R24, R22, UR4 ;  /* 0x00000004180c7e2b */ /* 0x000fd00008000016 */
[----:B------:R-:W-:Y:S01]  /*0830*/  DADD R18, -R12, UR4 ;  /* 0x000000040c127e29 */ /* 0x000fe20008000100 */
[----:B------:R-:W-:Y:S01]  /*0840*/  UMOV UR4, 0xb9e7b0 ;  /* 0x00b9e7b000047882 */ /* 0x000fe20000000000 */
[----:B------:R-:W-:-:S06]  /*0850*/  UMOV UR5, 0x3c46a4cb ;  /* 0x3c46a4cb00057882 */ /* 0x000fcc0000000000 */
[----:B------:R-:W-:Y:S02]  /*0860*/  DFMA R18, R24, R22, R18 ;  /* 0x000000161812722b */ /* 0x000fe40000000012 */
[----:B------:R-:W-:Y:S01]  /*0870*/  DMUL R24, R10, R16 ;  /* 0x000000100a187228 */ /* 0x000fe20000000000 */
[----:B------:R-:W-:Y:S01]  /*0880*/  IADD3 R23, PT, PT, R15, 0x100000, RZ ;  /* 0x001000000f177810 */ /* 0x000fe20007ffe0ff */
[----:B------:R-:W-:-:S04]  /*0890*/  IMAD.MOV.U32 R22, RZ, RZ, R14 ;  /* 0x000000ffff167224 */ /* 0x000fc800078e000e */
[----:B------:R-:W-:Y:S01]  /*08a0*/  DADD R18, R18, -UR4 ;  /* 0x8000000412127e29 */ /* 0x000fe20008000000 */
[----:B------:R-:W-:Y:S01]  /*08b0*/  UMOV UR4, 0x80000000 ;  /* 0x8000000000047882 */ /* 0x000fe20000000000 */
[C---:B------:R-:W-:Y:S01]  /*08c0*/  DFMA R22, R10.reuse, R22, R20 ;  /* 0x000000160a16722b */ /* 0x040fe20000000014 */
[----:B------:R-:W-:Y:S01]  /*08d0*/  UMOV UR5, 0x43300000 ;  /* 0x4330000000057882 */ /* 0x000fe20000000000 */
[----:B------:R-:W-:-:S08]  /*08e0*/  DFMA R20, R10, R16, -R24 ;  /* 0x000000100a14722b */ /* 0x000fd00000000818 */
[----:B------:R-:W-:Y:S02]  /*08f0*/  DFMA R20, R14, R16, R20 ;  /* 0x000000100e14722b */ /* 0x000fe40000000014 */
[----:B------:R-:W-:-:S06]  /*0900*/  DADD R16, R12, R18 ;  /* 0x000000000c107229 */ /* 0x000fcc0000000012 */
[----:B------:R-:W-:Y:S02]  /*0910*/  DFMA R20, R10, R22, R20 ;  /* 0x000000160a14722b */ /* 0x000fe40000000014 */
[----:B------:R-:W-:Y:S02]  /*0920*/  DADD R22, R12, -R16 ;  /* 0x000000000c167229 */ /* 0x000fe40000000810 */
[----:B------:R-:W-:-:S06]  /*0930*/  DMUL R12, R16, R24 ;  /* 0x00000018100c7228 */ /* 0x000fcc0000000000 */
[----:B------:R-:W-:Y:S02]  /*0940*/  DADD R22, R18, R22 ;  /* 0x0000000012167229 */ /* 0x000fe40000000016 */
[----:B------:R-:W-:-:S08]  /*0950*/  DFMA R18, R16, R24, -R12 ;  /* 0x000000181012722b */ /* 0x000fd0000000080c */
[----:B------:R-:W-:-:S08]  /*0960*/  DFMA R18, R16, R20, R18 ;  /* 0x000000141012722b */ /* 0x000fd00000000012 */
[----:B------:R-:W-:-:S08]  /*0970*/  DFMA R22, R22, R24, R18 ;  /* 0x000000181616722b */ /* 0x000fd00000000012 */
[----:B------:R-:W-:-:S08]  /*0980*/  DADD R16, R12, R22 ;  /* 0x000000000c107229 */ /* 0x000fd00000000016 */
[--C-:B------:R-:W-:Y:S02]  /*0990*/  DADD R18, R10, R16.reuse ;  /* 0x000000000a127229 */ /* 0x100fe40000000010 */
[----:B------:R-:W-:-:S06]  /*09a0*/  DADD R12, R12, -R16 ;  /* 0x000000000c0c7229 */ /* 0x000fcc0000000810 */
[----:B------:R-:W-:Y:S02]  /*09b0*/  DADD R10, R10, -R18 ;  /* 0x000000000a0a7229 */ /* 0x000fe40000000812 */
[----:B------:R-:W-:-:S06]  /*09c0*/  DADD R12, R22, R12 ;  /* 0x00000000160c7229 */ /* 0x000fcc000000000c */
[----:B------:R-:W-:-:S08]  /*09d0*/  DADD R10, R16, R10 ;  /* 0x00000000100a7229 */ /* 0x000fd0000000000a */
[----:B------:R-:W-:-:S08]  /*09e0*/  DADD R10, R12, R10 ;  /* 0x000000000c0a7229 */ /* 0x000fd0000000000a */
[----:B------:R-:W-:Y:S01]  /*09f0*/  DADD R14, R14, R10 ;  /* 0x000000000e0e7229 */ /* 0x000fe2000000000a */
[----:B------:R-:W-:Y:S01]  /*0a00*/  LOP3.LUT R10, R9, 0x80000000, RZ, 0x3c, !PT ;  /* 0x80000000090a7812 */ /* 0x000fe200078e3cff */
[----:B------:R-:W-:-:S06]  /*0a10*/  IMAD.MOV.U32 R11, RZ, RZ, 0x43300000 ;  /* 0x43300000ff0b7424 */ /* 0x000fcc00078e00ff */
[----:B------:R-:W-:Y:S02]  /*0a20*/  DADD R12, R18, R14 ;  /* 0x00000000120c7229 */ /* 0x000fe4000000000e */
[----:B------:R-:W-:Y:S01]  /*0a30*/  DADD R10, R10, -UR4 ;  /* 0x800000040a0a7e29 */ /* 0x000fe20008000000 */
[----:B------:R-:W-:Y:S01]  /*0a40*/  UMOV UR4, 0xfefa39ef ;  /* 0xfefa39ef00047882 */ /* 0x000fe20000000000 */
[----:B------:R-:W-:-:S04]  /*0a50*/  UMOV UR5, 0x3fe62e42 ;  /* 0x3fe62e4200057882 */ /* 0x000fc80000000000 */
[--C-:B------:R-:W-:Y:S02]  /*0a60*/  DADD R18, R18, -R12.reuse ;  /* 0x0000000012127229 */ /* 0x100fe4000000080c */
[----:B------:R-:W-:-:S06]  /*0a70*/  DFMA R8, R10, UR4, R12 ;  /* 0x000000040a087c2b */ /* 0x000fcc000800000c */
[----:B------:R-:W-:Y:S02]  /*0a80*/  DADD R18, R14, R18 ;  /* 0x000000000e127229 */ /* 0x000fe40000000012 */
[----:B------:R-:W-:-:S08]  /*0a90*/  DFMA R16, R10, -UR4, R8 ;  /* 0x800000040a107c2b */ /* 0x000fd00008000008 */
[----:B------:R-:W-:-:S08]  /*0aa0*/  DADD R16, -R12, R16 ;  /* 0x000000000c107229 */ /* 0x000fd00000000110 */
[----:B------:R-:W-:-:S08]  /*0ab0*/  DADD R16, R18, -R16 ;  /* 0x0000000012107229 */ /* 0x000fd00000000810 */
[----:B------:R-:W-:-:S08]  /*0ac0*/  DFMA R16, R10, UR6, R16 ;  /* 0x000000060a107c2b */ /* 0x000fd00008000010 */
[----:B------:R-:W-:-:S08]  /*0ad0*/  DADD R10, R8, R16 ;  /* 0x00000000080a7229 */ /* 0x000fd00000000010 */
[----:B------:R-:W-:Y:S02]  /*0ae0*/  DADD R8, R8, -R10 ;  /* 0x0000000008087229 */ /* 0x000fe4000000080a */
[----:B------:R-:W-:-:S06]  /*0af0*/  DMUL R14, R10, 2 ;  /* 0x400000000a0e7828 */ /* 0x000fcc0000000000 */
[----:B------:R-:W-:Y:S02]  /*0b00*/  DADD R16, R16, R8 ;  /* 0x0000000010107229 */ /* 0x000fe40000000008 */
[----:B------:R-:W-:Y:S01]  /*0b10*/  DFMA R10, R10, 2, -R14 ;  /* 0x400000000a0a782b */ /* 0x000fe2000000080e */
[----:B------:R-:W-:Y:S02]  /*0b20*/  IMAD.MOV.U32 R8, RZ, RZ, 0x652b82fe ;  /* 0x652b82feff087424 */ /* 0x000fe400078e00ff */
[----:B------:R-:W-:-:S05]  /*0b30*/  IMAD.MOV.U32 R9, RZ, RZ, 0x3ff71547 ;  /* 0x3ff71547ff097424 */ /* 0x000fca00078e00ff */
[----:B------:R-:W-:-:S08]  /*0b40*/  DFMA R16, R16, 2, R10 ;  /* 0x400000001010782b */ /* 0x000fd0000000000a */
[----:B------:R-:W-:-:S08]  /*0b50*/  DADD R10, R14, R16 ;  /* 0x000000000e0a7229 */ /* 0x000fd00000000010 */
[----:B------:R-:W-:Y:S02]  /*0b60*/  DFMA R8, R10, R8, 6.75539944105574400000e+15 ;  /* 0x433800000a08742b */ /* 0x000fe40000000008 */
[----:B------:R-:W-:Y:S01]  /*0b70*/  FSETP.GEU.AND P1, PT, |R11|, 4.1917929649353027344, PT ;  /* 0x4086232b0b00780b */ /* 0x000fe20003f2e200 */
[----:B------:R-:W-:-:S05]  /*0b80*/  DADD R14, R14, -R10 ;  /* 0x000000000e0e7229 */ /* 0x000fca000000080a */
[----:B------:R-:W-:-:S03]  /*0b90*/  DADD R12, R8, -6.75539944105574400000e+15 ;  /* 0xc3380000080c7429 */ /* 0x000fc60000000000 */
[----:B------:R-:W-:-:S05]  /*0ba0*/  DADD R16, R16, R14 ;  /* 0x0000000010107229 */ /* 0x000fca000000000e */
[----:B------:R-:W-:Y:S01]  /*0bb0*/  DFMA R18, R12, -UR4, R10 ;  /* 0x800000040c127c2b */ /* 0x000fe2000800000a */
[----:B------:R-:W-:Y:S01]  /*0bc0*/  UMOV UR4, 0x3b39803f ;  /* 0x3b39803f00047882 */ /* 0x000fe20000000000 */
[----:B------:R-:W-:-:S06]  /*0bd0*/  UMOV UR5, 0x3c7abc9e ;  /* 0x3c7abc9e00057882 */ /* 0x000fcc0000000000 */
[----:B------:R-:W-:Y:S01]  /*0be0*/  DFMA R12, R12, -UR4, R18 ;  /* 0x800000040c0c7c2b */ /* 0x000fe20008000012 */
[----:B------:R-:W-:Y:S01]  /*0bf0*/  UMOV UR4, 0x69ce2bdf ;  /* 0x69ce2bdf00047882 */ /* 0x000fe20000000000 */
[----:B------:R-:W-:Y:S01]  /*0c00*/  IMAD.MOV.U32 R18, RZ, RZ, -0x35dec16 ;  /* 0xfca213eaff127424 */ /* 0x000fe200078e00ff */
[----:B------:R-:W-:Y:S01]  /*0c10*/  UMOV UR5, 0x3e5ade15 ;  /* 0x3e5ade1500057882 */ /* 0x000fe20000000000 */
[----:B------:R-:W-:-:S06]  /*0c20*/  IMAD.MOV.U32 R19, RZ, RZ, 0x3e928af3 ;  /* 0x3e928af3ff137424 */ /* 0x000fcc00078e00ff */
[----:B------:R-:W-:Y:S01]  /*0c30*/  DFMA R18, R12, UR4, R18 ;  /* 0x000000040c127c2b */ /* 0x000fe20008000012 */
[----:B------:R-:W-:Y:S01]  /*0c40*/  UMOV UR4, 0x62401315 ;  /* 0x6240131500047882 */ /* 0x000fe20000000000 */
[----:B------:R-:W-:-:S06]  /*0c50*/  UMOV UR5, 0x3ec71dee ;  /* 0x3ec71dee00057882 */ /* 0x000fcc0000000000 */
[----:B------:R-:W-:Y:S01]  /*0c60*/  DFMA R18, R12, R18, UR4 ;  /* 0x000000040c127e2b */ /* 0x000fe20008000012 */
        /* <DEDUP_REMOVED lines=20> */
[----:B------:R-:W-:-:S08]  /*0db0*/  DFMA R18, R12, R18, UR4 ;  /* 0x000000040c127e2b */ /* 0x000fd00008000012 */
[----:B------:R-:W-:-:S08]  /*0dc0*/  DFMA R18, R12, R18, 1 ;  /* 0x3ff000000c12742b */ /* 0x000fd00000000012 */
[----:B------:R-:W-:-:S10]  /*0dd0*/  DFMA R12, R12, R18, 1 ;  /* 0x3ff000000c0c742b */ /* 0x000fd40000000012 */
[----:B------:R-:W-:Y:S01]  /*0de0*/  LEA R15, R8, R13, 0x14 ;  /* 0x0000000d080f7211 */ /* 0x000fe200078ea0ff */
[----:B------:R-:W-:Y:S01]  /*0df0*/  IMAD.MOV.U32 R14, RZ, RZ, R12 ;  /* 0x000000ffff0e7224 */ /* 0x000fe200078e000c */
[----:B------:R-:W-:Y:S06]  /*0e00*/  @!P1 BRA `(.L_x_7) ;  /* 0x0000000000309947 */ /* 0x000fec0003800000 */
[----:B------:R-:W-:Y:S01]  /*0e10*/  FSETP.GEU.AND P2, PT, |R11|, 4.2275390625, PT ;  /* 0x408748000b00780b */ /* 0x000fe20003f4e200 */
[C---:B------:R-:W-:Y:S02]  /*0e20*/  DADD R14, R10.reuse, +INF ;  /* 0x7ff000000a0e7429 */ /* 0x040fe40000000000 */
[----:B------:R-:W-:-:S08]  /*0e30*/  DSETP.GEU.AND P1, PT, R10, RZ, PT ;  /* 0x000000ff0a00722a */ /* 0x000fd00003f2e000 */
[----:B------:R-:W-:Y:S02]  /*0e40*/  FSEL R14, R14, RZ, P1 ;  /* 0x000000ff0e0e7208 */ /* 0x000fe40000800000 */
[----:B------:R-:W-:Y:S02]  /*0e50*/  @!P2 LEA.HI R9, R8, R8, RZ, 0x1 ;  /* 0x000000080809a211 */ /* 0x000fe400078f08ff */
[----:B------:R-:W-:Y:S02]  /*0e60*/  FSEL R15, R15, RZ, P1 ;  /* 0x000000ff0f0f7208 */ /* 0x000fe40000800000 */
[----:B------:R-:W-:-:S05]  /*0e70*/  @!P2 SHF.R.S32.HI R9, RZ, 0x1, R9 ;  /* 0x00000001ff09a819 */ /* 0x000fca0000011409 */
[----:B------:R-:W-:Y:S02]  /*0e80*/  @!P2 IMAD.IADD R8, R8, 0x1, -R9 ;  /* 0x000000010808a824 */ /* 0x000fe400078e0a09 */
[----:B------:R-:W-:-:S03]  /*0e90*/  @!P2 IMAD R13, R9, 0x100000, R13 ;  /* 0x00100000090da824 */ /* 0x000fc600078e020d */
[----:B------:R-:W-:Y:S01]  /*0ea0*/  @!P2 LEA R9, R8, 0x3ff00000, 0x14 ;  /* 0x3ff000000809a811 */ /* 0x000fe200078ea0ff */
[----:B------:R-:W-:-:S06]  /*0eb0*/  @!P2 IMAD.MOV.U32 R8, RZ, RZ, RZ ;  /* 0x000000ffff08a224 */ /* 0x000fcc00078e00ff */
[----:B------:R-:W-:-:S11]  /*0ec0*/  @!P2 DMUL R14, R12, R8 ;  /* 0x000000080c0ea228 */ /* 0x000fd60000000000 */
.L_x_7:
[----:B------:R-:W-:Y:S01]  /*0ed0*/  DFMA R16, R16, R14, R14 ;  /* 0x0000000e1010722b */ /* 0x000fe2000000000e */
[----:B------:R-:W-:Y:S01]  /*0ee0*/  IMAD.MOV.U32 R8, RZ, RZ, R0 ;  /* 0x000000ffff087224 */ /* 0x000fe200078e0000 */
[----:B------:R-:W-:Y:S01]  /*0ef0*/  DSETP.NEU.AND P1, PT, |R14|, +INF , PT ;  /* 0x7ff000000e00742a */ /* 0x000fe20003f2d200 */
[----:B------:R-:W-:-:S07]  /*0f00*/  IMAD.MOV.U32 R9, RZ, RZ, 0x0 ;  /* 0x00000000ff097424 */ /* 0x000fce00078e00ff */
[----:B------:R-:W-:Y:S02]  /*0f10*/  FSEL R10, R14, R16, !P1 ;  /* 0x000000100e0a7208 */ /* 0x000fe40004800000 */
[----:B------:R-:W-:Y:S01]  /*0f20*/  FSEL R14, R15, R17, !P1 ;  /* 0x000000110f0e7208 */ /* 0x000fe20004800000 */
[----:B------:R-:W-:Y:S06]  /*0f30*/  RET.REL.NODEC R8 `(_Z15Kernel_VariancePjPfS0_) ;  /* 0xfffffff008307950 */ /* 0x000fec0003c3ffff */
.L_x_8:
[----:B------:R-:W-:-:S00]  /*0f40*/  BRA `(.L_x_8) ;  /* 0xfffffffc00fc7947 */ /* 0x000fc0000383ffff */
[----:B------:R-:W-:-:S00]  /*0f50*/  NOP ;  /* 0x0000000000007918 */ /* 0x000fc00000000000 */
        /* <DEDUP_REMOVED lines=10> */
.L_x_85:


//--------------------- .text._Z19Kernel_ExpectedConcPjPf --------------------------
	.section	.text._Z19Kernel_ExpectedConcPjPf,"ax",@progbits
	.align	128
        .global         _Z19Kernel_ExpectedConcPjPf
        .type           _Z19Kernel_ExpectedConcPjPf,@function
        .size           _Z19Kernel_ExpectedConcPjPf,(.L_x_86 - _Z19Kernel_ExpectedConcPjPf)
        .other          _Z19Kernel_ExpectedConcPjPf,@"STO_CUDA_ENTRY STV_DEFAULT"
_Z19Kernel_ExpectedConcPjPf:
.text._Z19Kernel_ExpectedConcPjPf:
        /* <DEDUP_REMOVED lines=14> */
.L_x_14:
[----:B01----:R-:W0:Y:S02]  /*00e0*/  LDC.64 R8, c[0x0][0x380] ;  /* 0x0000e000ff087b82 */ /* 0x003e240000000a00 */
[----:B0-----:R-:W-:-:S06]  /*00f0*/  IMAD.WIDE.U32 R8, R4, 0x4, R8 ;  /* 0x0000000404087825 */ /* 0x001fcc00078e0008 */
[----:B------:R-:W2:Y:S01]  /*0100*/  LDG.E R8, desc[UR8][R8.64] ;  /* 0x0000000808087981 */ /* 0x000ea2000c1e1900 */
[----:B------:R-:W-:Y:S01]  /*0110*/  ISETP.GE.U32.AND P1, PT, R3, 0x2, PT ;  /* 0x000000020300780c */ /* 0x000fe20003f26070 */
[----:B------:R-:W-:Y:S05]  /*0120*/  YIELD ;  /* 0x0000000000007946 */ /* 0x000fea0003800000 */
[----:B------:R-:W-:Y:S01]  /*0130*/  IMAD.IADD R4, R5, 0x1, R4 ;  /* 0x0000000105047824 */ /* 0x000fe200078e0204 */
[----:B------:R-:W-:Y:S05]  /*0140*/  WARPSYNC.ALL ;  /* 0x0000000000007948 */ /* 0x000fea0003800000 */
[----:B------:R-:W-:-:S02]  /*0150*/  ISETP.NE.AND P0, PT, R2, RZ, PT ;  /* 0x000000ff0200720c */ /* 0x000fc40003f05270 */
[----:B------:R-:W-:Y:S02]  /*0160*/  ISETP.GE.U32.AND P2, PT, R4, 0x3e8, PT ;  /* 0x000003e80400780c */ /* 0x000fe40003f46070 */
[----:B--2---:R-:W-:-:S05]  /*0170*/  I2FP.F32.U32 R7, R8 ;  /* 0x0000000800077245 */ /* 0x004fca0000201000 */
[----:B------:R0:W-:Y:S01]  /*0180*/  STS [R6], R7 ;  /* 0x0000000706007388 */ /* 0x0001e20000000800 */
[----:B------:R-:W-:Y:S06]  /*0190*/  BAR.SYNC.DEFER_BLOCKING 0x0 ;  /* 0x0000000000007b1d */ /* 0x000fec0000010000 */
[----:B------:R-:W-:Y:S05]  /*01a0*/  @!P1 BRA `(.L_x_9) ;  /* 0x0000000000309947 */ /* 0x000fea0003800000 */
[----:B------:R-:W-:-:S07]  /*01b0*/  IMAD.MOV.U32 R0, RZ, RZ, R3 ;  /* 0x000000ffff007224 */ /* 0x000fce00078e0003 */
.L_x_10:
[----:B------:R-:W-:-:S04]  /*01c0*/  SHF.R.U32.HI R11, RZ, 0x1, R0 ;  /* 0x00000001ff0b7819 */ /* 0x000fc80000011600 */
[----:B------:R-:W-:-:S13]  /*01d0*/  ISETP.GE.U32.AND P1, PT, R2, R11, PT ;  /* 0x0000000b0200720c */ /* 0x000fda0003f26070 */
[----:B0-----:R-:W-:Y:S01]  /*01e0*/  @!P1 IMAD R7, R11, 0x4, R6 ;  /* 0x000000040b079824 */ /* 0x001fe200078e0206 */
[----:B------:R-:W-:Y:S05]  /*01f0*/  @!P1 LDS R8, [R6] ;  /* 0x0000000006089984 */ /* 0x000fea0000000800 */
[----:B------:R-:W0:Y:S02]  /*0200*/  @!P1 LDS R7, [R7] ;  /* 0x0000000007079984 */ /* 0x000e240000000800 */
[----:B0-----:R-:W-:-:S05]  /*0210*/  @!P1 FADD R9, R7, R8 ;  /* 0x0000000807099221 */ /* 0x001fca0000000000 */
[----:B------:R1:W-:Y:S01]  /*0220*/  @!P1 STS [R6], R9 ;  /* 0x0000000906009388 */ /* 0x0003e20000000800 */
[----:B------:R-:W-:Y:S01]  /*0230*/  BAR.SYNC.DEFER_BLOCKING 0x0 ;  /* 0x0000000000007b1d */ /* 0x000fe20000010000 */
[----:B------:R-:W-:Y:S01]  /*0240*/  ISETP.GT.U32.AND P1, PT, R0, 0x3, PT ;  /* 0x000000030000780c */ /* 0x000fe20003f24070 */
[----:B------:R-:W-:-:S12]  /*0250*/  IMAD.MOV.U32 R0, RZ, RZ, R11 ;  /* 0x000000ffff007224 */ /* 0x000fd800078e000b */
[----:B-1----:R-:W-:Y:S05]  /*0260*/  @P1 BRA `(.L_x_10) ;  /* 0xfffffffc00d41947 */ /* 0x002fea000383ffff */
.L_x_9:
[----:B------:R-:W-:Y:S04]  /*0270*/  BSSY.RECONVERGENT B1, `(.L_x_11) ;  /* 0x0000017000017945 */ /* 0x000fe80003800200 */
[----:B------:R-:W-:Y:S05]  /*0280*/  @P0 BRA `(.L_x_12) ;  /* 0x0000000000540947 */ /* 0x000fea0003800000 */
[----:B------:R-:W1:Y:S01]  /*0290*/  S2UR UR5, SR_CgaCtaId ;  /* 0x00000000000579c3 */ /* 0x000e620000008800 */
[----:B------:R-:W-:-:S07]  /*02a0*/  UMOV UR4, 0x400 ;  /* 0x0000040000047882 */ /* 0x000fce0000000000 */
[----:B------:R-:W2:Y:S01]  /*02b0*/  LDC.64 R8, c[0x0][0x388] ;  /* 0x0000e200ff087b82 */ /* 0x000ea20000000a00 */
[----:B-1----:R-:W-:-:S09]  /*02c0*/  ULEA UR4, UR5, UR4, 0x18 ;  /* 0x0000000405047291 */ /* 0x002fd2000f8ec0ff */
[----:B0-----:R-:W2:Y:S04]  /*02d0*/  LDS R7, [UR4] ;  /* 0x00000004ff077984 */ /* 0x001ea80008000800 */
[----:B--2---:R0:W-:Y:S04]  /*02e0*/  REDG.E.ADD.F32.FTZ.RN.STRONG.GPU desc[UR8][R8.64], R7 ;  /* 0x00000007080079a6 */ /* 0x0041e8000c12f308 */
[----:B------:R-:W2:Y:S01]  /*02f0*/  LDG.E R0, desc[UR8][R8.64] ;  /* 0x0000000808007981 */ /* 0x000ea2000c1e1900 */
[----:B------:R-:W-:Y:S02]  /*0300*/  IMAD.MOV.U32 R11, RZ, RZ, 0x3a83126f ;  /* 0x3a83126fff0b7424 */ /* 0x000fe400078e00ff */
[----:B------:R-:W-:-:S04]  /*0310*/  IMAD.MOV.U32 R10, RZ, RZ, 0x447a0000 ;  /* 0x447a0000ff0a7424 */ /* 0x000fc800078e00ff */
[----:B------:R-:W-:-:S04]  /*0320*/  FFMA R10, R11, -R10, 1 ;  /* 0x3f8000000b0a7423 */ /* 0x000fc8000000080a */
[----:B------:R-:W-:Y:S01]  /*0330*/  FFMA R11, R10, R11, 0.0010000000474974513054 ;  /* 0x3a83126f0a0b7423 */ /* 0x000fe2000000000b */
[----:B--2---:R-:W1:Y:S03]  /*0340*/  FCHK P0, R0, 1000 ;  /* 0x447a000000007902 */ /* 0x004e660000000000 */
[----:B------:R-:W-:-:S04]  /*0350*/  FFMA R10, R0, R11, RZ ;  /* 0x0000000b000a7223 */ /* 0x000fc800000000ff */
[----:B------:R-:W-:-:S04]  /*0360*/  FFMA R12, R10, -1000, R0 ;  /* 0xc47a00000a0c7823 */ /* 0x000fc80000000000 */
[----:B------:R-:W-:Y:S01]  /*0370*/  FFMA R11, R11, R12, R10 ;  /* 0x0000000c0b0b7223 */ /* 0x000fe2000000000a */
[----:B01----:R-:W-:Y:S06]  /*0380*/  @!P0 BRA `(.L_x_13) ;  /* 0x00000000000c8947 */ /* 0x003fec0003800000 */
[----:B------:R-:W-:-:S07]  /*0390*/  MOV R8, 0x3b0 ;  /* 0x000003b000087802 */ /* 0x000fce0000000f00 */
[----:B------:R-:W-:Y:S05]  /*03a0*/  CALL.REL.NOINC `($__internal_0_$__cuda_sm3x_div_rn_noftz_f32_slowpath) ;  /* 0x0000000000187944 */ /* 0x000fea0003c00000 */
[----:B------:R-:W-:-:S07]  /*03b0*/  IMAD.MOV.U32 R11, RZ, RZ, R0 ;  /* 0x000000ffff0b7224 */ /* 0x000fce00078e0000 */
.L_x_13:
[----:B------:R-:W0:Y:S02]  /*03c0*/  LDC.64 R8, c[0x0][0x388] ;  /* 0x0000e200ff087b82 */ /* 0x000e240000000a00 */
[----:B0-----:R1:W-:Y:S02]  /*03d0*/  STG.E desc[UR8][R8.64], R11 ;  /* 0x0000000b08007986 */ /* 0x0013e4000c101908 */
.L_x_12:
[----:B------:R-:W-:Y:S05]  /*03e0*/  BSYNC.RECONVERGENT B1 ;  /* 0x0000000000017941 */ /* 0x000fea0003800200 */
.L_x_11:
[----:B------:R-:W-:Y:S05]  /*03f0*/  @!P2 BRA `(.L_x_14) ;  /* 0xfffffffc0038a947 */ /* 0x000fea000383ffff */
[----:B------:R-:W-:Y:S05]  /*0400*/  EXIT ;  /* 0x000000000000794d */ /* 0x000fea0003800000 */
        .weak           $__internal_0_$__cuda_sm3x_div_rn_noftz_f32_slowpath
        .type           $__internal_0_$__cuda_sm3x_div_rn_noftz_f32_slowpath,@function
        .size           $__internal_0_$__cuda_sm3x_div_rn_noftz_f32_slowpath,(.L_x_86 - $__internal_0_$__cuda_sm3x_div_rn_noftz_f32_slowpath)
$__internal_0_$__cuda_sm3x_div_rn_noftz_f32_slowpath:
[--C-:B------:R-:W-:Y:S01]  /*0410*/  SHF.R.U32.HI R7, RZ, 0x17, R0.reuse ;  /* 0x00000017ff077819 */ /* 0x100fe20000011600 */
[----:B------:R-:W-:Y:S04]  /*0420*/  BSSY.RECONVERGENT B0, `(.L_x_15) ;  /* 0x000005c000007945 */ /* 0x000fe80003800200 */
[----:B------:R-:W-:Y:S01]  /*0430*/  BSSY.RELIABLE B2, `(.L_x_16) ;  /* 0x000001a000027945 */ /* 0x000fe20003800100 */
[----:B------:R-:W-:Y:S01]  /*0440*/  IMAD.MOV.U32 R9, RZ, RZ, R0 ;  /* 0x000000ffff097224 */ /* 0x000fe200078e0000 */
[----:B------:R-:W-:-:S05]  /*0450*/  LOP3.LUT R7, R7, 0xff, RZ, 0xc0, !PT ;  /* 0x000000ff07077812 */ /* 0x000fca00078ec0ff */
[----:B------:R-:W-:-:S05]  /*0460*/  VIADD R11, R7, 0xffffffff ;  /* 0xffffffff070b7836 */ /* 0x000fca0000000000 */
[----:B------:R-:W-:-:S13]  /*0470*/  ISETP.GT.U32.OR P0, PT, R11, 0xfd, !PT ;  /* 0x000000fd0b00780c */ /* 0x000fda0007f04470 */
[----:B------:R-:W-:Y:S01]  /*0480*/  @!P0 IMAD.MOV.U32 R10, RZ, RZ, RZ ;  /* 0x000000ffff0a8224 */ /* 0x000fe200078e00ff */
[----:B------:R-:W-:Y:S06]  /*0490*/  @!P0 BRA `(.L_x_17) ;  /* 0x00000000004c8947 */ /* 0x000fec0003800000 */
[----:B------:R-:W-:-:S13]  /*04a0*/  FSETP.GTU.FTZ.AND P0, PT, |R0|, +INF , PT ;  /* 0x7f8000000000780b */ /* 0x000fda0003f1c200 */
[----:B------:R-:W-:Y:S05]  /*04b0*/  @P0 BREAK.RELIABLE B2 ;  /* 0x0000000000020942 */ /* 0x000fea0003800100 */
[----:B------:R-:W-:Y:S05]  /*04c0*/  @P0 BRA `(.L_x_18) ;  /* 0x0000000400400947 */ /* 0x000fea0003800000 */
[----:B------:R-:W-:-:S05]  /*04d0*/  IMAD.MOV.U32 R10, RZ, RZ, 0x447a0000 ;  /* 0x447a0000ff0a7424 */ /* 0x000fca00078e00ff */
[----:B------:R-:W-:-:S13]  /*04e0*/  LOP3.LUT P0, RZ, R10, 0x7fffffff, R9, 0xc8, !PT ;  /* 0x7fffffff0aff7812 */ /* 0x000fda000780c809 */
[----:B------:R-:W-:Y:S05]  /*04f0*/  @!P0 BREAK.RELIABLE B2 ;  /* 0x0000000000028942 */ /* 0x000fea0003800100 */
[----:B------:R-:W-:Y:S05]  /*0500*/  @!P0 BRA `(.L_x_19) ;  /* 0x0000000400288947 */ /* 0x000fea0003800000 */
[----:B------:R-:W-:-:S13]  /*0510*/  LOP3.LUT P0, RZ, R9, 0x7fffffff, RZ, 0xc0, !PT ;  /* 0x7fffffff09ff7812 */ /* 0x000fda000780c0ff */
[----:B------:R-:W-:Y:S05]  /*0520*/  @!P0 BREAK.RELIABLE B2 ;  /* 0x0000000000028942 */ /* 0x000fea0003800100 */
[----:B------:R-:W-:Y:S05]  /*0530*/  @!P0 BRA `(.L_x_20) ;  /* 0x0000000400148947 */ /* 0x000fea0003800000 */
[----:B------:R-:W-:Y:S02]  /*0540*/  FSETP.NEU.FTZ.AND P0, PT, |R0|, +INF , PT ;  /* 0x7f8000000000780b */ /* 0x000fe40003f1d200 */
[----:B------:R-:W-:-:S04]  /*0550*/  LOP3.LUT P1, RZ, R10, 0x7fffffff, RZ, 0xc0, !PT ;  /* 0x7fffffff0aff7812 */ /* 0x000fc8000782c0ff */
[----:B------:R-:W-:-:S13]  /*0560*/  PLOP3.LUT P0, PT, P0, P1, PT, 0x2f, 0xf2 ;  /* 0x0000000000f2781c */ /* 0x000fda0000702577 */
[----:B------:R-:W-:Y:S05]  /*0570*/  @P0 BREAK.RELIABLE B2 ;  /* 0x0000000000020942 */ /* 0x000fea0003800100 */
[----:B------:R-:W-:Y:S05]  /*0580*/  @P0 BRA `(.L_x_21) ;  /* 0x0000000000f40947 */ /* 0x000fea0003800000 */
[----:B------:R-:W-:-:S13]  /*0590*/  ISETP.GE.AND P0, PT, R11, RZ, PT ;  /* 0x000000ff0b00720c */ /* 0x000fda0003f06270 */
[----:B------:R-:W-:Y:S02]  /*05a0*/  @P0 IMAD.MOV.U32 R10, RZ, RZ, RZ ;  /* 0x000000ffff0a0224 */ /* 0x000fe400078e00ff */
[----:B------:R-:W-:Y:S01]  /*05b0*/  @!P0 FFMA R9, R0, 1.84467440737095516160e+19, RZ ;  /* 0x5f80000000098823 */ /* 0x000fe200000000ff */
[----:B------:R-:W-:-:S07]  /*05c0*/  @!P0 IMAD.MOV.U32 R10, RZ, RZ, -0x40 ;  /* 0xffffffc0ff0a8424 */ /* 0x000fce00078e00ff */
.L_x_17:
[----:B------:R-:W-:Y:S05]  /*05d0*/  BSYNC.RELIABLE B2 ;  /* 0x0000000000027941 */ /* 0x000fea0003800100 */
.L_x_16:
[----:B------:R-:W-:Y:S01]  /*05e0*/  UMOV UR4, 0x447a0000 ;  /* 0x447a000000047882 */ /* 0x000fe20000000000 */
[----:B------:R-:W-:Y:S01]  /*05f0*/  VIADD R7, R7, 0xffffff81 ;  /* 0xffffff8107077836 */ /* 0x000fe20000000000 */
[----:B------:R-:W-:Y:S01]  /*0600*/  UIADD3 UR4, UPT, UPT, UR4, -0x4800000, URZ ;  /* 0xfb80000004047890 */ /* 0x000fe2000fffe0ff */
[----:B------:R-:W-:Y:S02]  /*0610*/  BSSY.RECONVERGENT B2, `(.L_x_22) ;  /* 0x0000033000027945 */ /* 0x000fe40003800200 */
[----:B------:R-:W-:Y:S01]  /*0620*/  IMAD R0, R7, -0x800000, R9 ;  /* 0xff80000007007824 */ /* 0x000fe200078e0209 */
[----:B------:R-:W-:Y:S02]  /*0630*/  IADD3 R10, PT, PT, R10, -0x9, R7 ;  /* 0xfffffff70a0a7810 */ /* 0x000fe40007ffe007 */
[----:B------:R-:W-:-:S03]  /*0640*/  FADD.FTZ R13, -RZ, -UR4 ;  /* 0x80000004ff0d7e21 */ /* 0x000fc60008010100 */
[----:B------:R-:W0:Y:S02]  /*0650*/  MUFU.RCP R11, UR4 ;  /* 0x00000004000b7d08 */ /* 0x000e240008001000 */
[----:B0-----:R-:W-:-:S04]  /*0660*/  FFMA R12, R11, R13, 1 ;  /* 0x3f8000000b0c7423 */ /* 0x001fc8000000000d */
[----:B------:R-:W-:-:S04]  /*0670*/  FFMA R11, R11, R12, R11 ;  /* 0x0000000c0b0b7223 */ /* 0x000fc8000000000b */
[----:B------:R-:W-:-:S04]  /*0680*/  FFMA R12, R0, R11, RZ ;  /* 0x0000000b000c7223 */ /* 0x000fc800000000ff */
[----:B------:R-:W-:-:S04]  /*0690*/  FFMA R9, R13, R12, R0 ;  /* 0x0000000c0d097223 */ /* 0x000fc80000000000 */
[----:B------:R-:W-:-:S04]  /*06a0*/  FFMA R12, R11, R9, R12 ;  /* 0x000000090b0c7223 */ /* 0x000fc8000000000c */
[----:B------:R-:W-:-:S04]  /*06b0*/  FFMA R13, R13, R12, R0 ;  /* 0x0000000c0d0d7223 */ /* 0x000fc80000000000 */
[----:B------:R-:W-:-:S05]  /*06c0*/  FFMA R0, R11, R13, R12 ;  /* 0x0000000d0b007223 */ /* 0x000fca000000000c */
[----:B------:R-:W-:-:S04]  /*06d0*/  SHF.R.U32.HI R9, RZ, 0x17, R0 ;  /* 0x00000017ff097819 */ /* 0x000fc80000011600 */
[----:B------:R-:W-:-:S05]  /*06e0*/  LOP3.LUT R9, R9, 0xff, RZ, 0xc0, !PT ;  /* 0x000000ff09097812 */ /* 0x000fca00078ec0ff */
[----:B------:R-:W-:-:S04]  /*06f0*/  IMAD.IADD R14, R9, 0x1, R10 ;  /* 0x00000001090e7824 */ /* 0x000fc800078e020a */
[----:B------:R-:W-:-:S05]  /*0700*/  VIADD R7, R14, 0xffffffff ;  /* 0xffffffff0e077836 */ /* 0x000fca0000000000 */
[----:B------:R-:W-:-:S13]  /*0710*/  ISETP.GE.U32.AND P0, PT, R7, 0xfe, PT ;  /* 0x000000fe0700780c */ /* 0x000fda0003f06070 */
[----:B------:R-:W-:Y:S05]  /*0720*/  @!P0 BRA `(.L_x_23) ;  /* 0x0000000000808947 */ /* 0x000fea0003800000 */
[----:B------:R-:W-:-:S13]  /*0730*/  ISETP.GT.AND P0, PT, R14, 0xfe, PT ;  /* 0x000000fe0e00780c */ /* 0x000fda0003f04270 */
[----:B------:R-:W-:Y:S05]  /*0740*/  @P0 BRA `(.L_x_24) ;  /* 0x00000000006c0947 */ /* 0x000fea0003800000 */
[----:B------:R-:W-:-:S13]  /*0750*/  ISETP.GE.AND P0, PT, R14, 0x1, PT ;  /* 0x000000010e00780c */ /* 0x000fda0003f06270 */
[----:B------:R-:W-:Y:S05]  /*0760*/  @P0 BRA `(.L_x_25) ;  /* 0x0000000000740947 */ /* 0x000fea0003800000 */
[----:B------:R-:W-:Y:S02]  /*0770*/  ISETP.GE.AND P0, PT, R14, -0x18, PT ;  /* 0xffffffe80e00780c */ /* 0x000fe40003f06270 */
[----:B------:R-:W-:-:S11]  /*0780*/  LOP3.LUT R0, R0, 0x80000000, RZ, 0xc0, !PT ;  /* 0x8000000000007812 */ /* 0x000fd600078ec0ff */
[----:B------:R-:W-:Y:S05]  /*0790*/  @!P0 BRA `(.L_x_25) ;  /* 0x0000000000688947 */ /* 0x000fea0003800000 */
[CCC-:B------:R-:W-:Y:S01]  /*07a0*/  FFMA.RZ R7, R11.reuse, R13.reuse, R12.reuse ;  /* 0x0000000d0b077223 */ /* 0x1c0fe2000000c00c */
[-CC-:B------:R-:W-:Y:S01]  /*07b0*/  FFMA.RM R10, R11, R13.reuse, R12.reuse ;  /* 0x0000000d0b0a7223 */ /* 0x180fe2000000400c */
[C---:B------:R-:W-:Y:S02]  /*07c0*/  ISETP.NE.AND P3, PT, R14.reuse, RZ, PT ;  /* 0x000000ff0e00720c */ /* 0x040fe40003f65270 */
[C---:B------:R-:W-:Y:S02]  /*07d0*/  ISETP.NE.AND P1, PT, R14.reuse, RZ, PT ;  /* 0x000000ff0e00720c */ /* 0x040fe40003f25270 */
[----:B------:R-:W-:Y:S01]  /*07e0*/  LOP3.LUT R9, R7, 0x7fffff, RZ, 0xc0, !PT ;  /* 0x007fffff07097812 */ /* 0x000fe200078ec0ff */
[----:B------:R-:W-:Y:S01]  /*07f0*/  FFMA.RP R7, R11, R13, R12 ;  /* 0x0000000d0b077223 */ /* 0x000fe2000000800c */
[----:B------:R-:W-:Y:S02]  /*0800*/  VIADD R12, R14, 0x20 ;  /* 0x000000200e0c7836 */ /* 0x000fe40000000000 */
[----:B------:R-:W-:Y:S01]  /*0810*/  LOP3.LUT R9, R9, 0x800000, RZ, 0xfc, !PT ;  /* 0x0080000009097812 */ /* 0x000fe200078efcff */
[----:B------:R-:W-:Y:S01]  /*0820*/  IMAD.MOV R11, RZ, RZ, -R14 ;  /* 0x000000ffff0b7224 */ /* 0x000fe200078e0a0e */
[----:B------:R-:W-:-:S02]  /*0830*/  FSETP.NEU.FTZ.AND P0, PT, R7, R10, PT ;  /* 0x0000000a0700720b */ /* 0x000fc40003f1d000 */
[----:B------:R-:W-:Y:S02]  /*0840*/  SHF.L.U32 R12, R9, R12, RZ ;  /* 0x0000000c090c7219 */ /* 0x000fe400000006ff */
[----:B------:R-:W-:Y:S02]  /*0850*/  SEL R10, R11, RZ, P3 ;  /* 0x000000ff0b0a7207 */ /* 0x000fe40001800000 */
[----:B------:R-:W-:Y:S02]  /*0860*/  ISETP.NE.AND P1, PT, R12, RZ, P1 ;  /* 0x000000ff0c00720c */ /* 0x000fe40000f25270 */
[----:B------:R-:W-:Y:S02]  /*0870*/  SHF.R.U32.HI R10, RZ, R10, R9 ;  /* 0x0000000aff0a7219 */ /* 0x000fe40000011609 */
[----:B------:R-:W-:Y:S02]  /*0880*/  PLOP3.LUT P0, PT, P0, P1, PT, 0xf8, 0x8f ;  /* 0x00000000008f781c */ /* 0x000fe40000703f70 */
[----:B------:R-:W-:-:S02]  /*0890*/  SHF.R.U32.HI R12, RZ, 0x1, R10 ;  /* 0x00000001ff0c7819 */ /* 0x000fc4000001160a */
[----:B------:R-:W-:-:S04]  /*08a0*/  SEL R7, RZ, 0x1, !P0 ;  /* 0x00000001ff077807 */ /* 0x000fc80004000000 */
[----:B------:R-:W-:-:S04]  /*08b0*/  LOP3.LUT R7, R7, 0x1, R12, 0xf8, !PT ;  /* 0x0000000107077812 */ /* 0x000fc800078ef80c */
[----:B------:R-:W-:-:S05]  /*08c0*/  LOP3.LUT R7, R7, R10, RZ, 0xc0, !PT ;  /* 0x0000000a07077212 */ /* 0x000fca00078ec0ff */
[----:B------:R-:W-:-:S05]  /*08d0*/  IMAD.IADD R7, R12, 0x1, R7 ;  /* 0x000000010c077824 */ /* 0x000fca00078e0207 */
[----:B------:R-:W-:Y:S01]  /*08e0*/  LOP3.LUT R0, R7, R0, RZ, 0xfc, !PT ;  /* 0x0000000007007212 */ /* 0x000fe200078efcff */
[----:B------:R-:W-:Y:S06]  /*08f0*/  BRA `(.L_x_25) ;  /* 0x0000000000107947 */ /* 0x000fec0003800000 */
.L_x_24:
[----:B------:R-:W-:-:S04]  /*0900*/  LOP3.LUT R0, R0, 0x80000000, RZ, 0xc0, !PT ;  /* 0x8000000000007812 */ /* 0x000fc800078ec0ff */
[----:B------:R-:W-:Y:S01]  /*0910*/  LOP3.LUT R0, R0, 0x7f800000, RZ, 0xfc, !PT ;  /* 0x7f80000000007812 */ /* 0x000fe200078efcff */
[----:B------:R-:W-:Y:S06]  /*0920*/  BRA `(.L_x_25) ;  /* 0x0000000000047947 */ /* 0x000fec0003800000 */
.L_x_23:
[----:B------:R-:W-:-:S07]  /*0930*/  IMAD R0, R10, 0x800000, R0 ;  /* 0x008000000a007824 */ /* 0x000fce00078e0200 */
.L_x_25:
[----:B------:R-:W-:Y:S05]  /*0940*/  BSYNC.RECONVERGENT B2 ;  /* 0x0000000000027941 */ /* 0x000fea0003800200 */
.L_x_22:
[----:B------:R-:W-:Y:S05]  /*0950*/  BRA `(.L_x_26) ;  /* 0x0000000000207947 */ /* 0x000fea0003800000 */
.L_x_21:
[----:B------:R-:W-:-:S04]  /*0960*/  LOP3.LUT R0, R10, 0x80000000, R9, 0x48, !PT ;  /* 0x800000000a007812 */ /* 0x000fc800078e4809 */
[----:B------:R-:W-:Y:S01]  /*0970*/  LOP3.LUT R0, R0, 0x7f800000, RZ, 0xfc, !PT ;  /* 0x7f80000000007812 */ /* 0x000fe200078efcff */
[----:B------:R-:W-:Y:S06]  /*0980*/  BRA `(.L_x_26) ;  /* 0x0000000000147947 */ /* 0x000fec0003800000 */
.L_x_20:
[----:B------:R-:W-:Y:S01]  /*0990*/  LOP3.LUT R0, R10, 0x80000000, R9, 0x48, !PT ;  /* 0x800000000a007812 */ /* 0x000fe200078e4809 */
[----:B------:R-:W-:Y:S06]  /*09a0*/  BRA `(.L_x_26) ;  /* 0x00000000000c7947 */ /* 0x000fec0003800000 */
.L_x_19:
[----:B------:R-:W0:Y:S01]  /*09b0*/  MUFU.RSQ R0, -QNAN ;  /* 0xffc0000000007908 */ /* 0x000e220000001400 */
[----:B------:R-:W-:Y:S05]  /*09c0*/  BRA `(.L_x_26) ;  /* 0x0000000000047947 */ /* 0x000fea0003800000 */
.L_x_18:
[----:B------:R-:W-:-:S07]  /*09d0*/  FADD.FTZ R0, R0, 1000 ;  /* 0x447a000000007421 */ /* 0x000fce0000010000 */
.L_x_26:
[----:B------:R-:W-:Y:S05]  /*09e0*/  BSYNC.RECONVERGENT B0 ;  /* 0x0000000000007941 */ /* 0x000fea0003800200 */
.L_x_15:
[----:B------:R-:W-:-:S04]  /*09f0*/  IMAD.MOV.U32 R9, RZ, RZ, 0x0 ;  /* 0x00000000ff097424 */ /* 0x000fc800078e00ff */
[----:B0-----:R-:W-:Y:S05]  /*0a00*/  RET.REL.NODEC R8 `(_Z19Kernel_ExpectedConcPjPf) ;  /* 0xfffffff4087c7950 */ /* 0x001fea0003c3ffff */
.L_x_27:
        /* <DEDUP_REMOVED lines=15> */
.L_x_86:


//--------------------- .text._Z16Kernel_GillespiePfPjS_S0_S_S0_ --------------------------
	.section	.text._Z16Kernel_GillespiePfPjS_S0_S_S0_,"ax",@progbits
	.align	128
        .global         _Z16Kernel_GillespiePfPjS_S0_S_S0_
        .type           _Z16Kernel_GillespiePfPjS_S0_S_S0_,@function
        .size           _Z16Kernel_GillespiePfPjS_S0_S_S0_,(.L_x_88 - _Z16Kernel_GillespiePfPjS_S0_S_S0_)
        .other          _Z16Kernel_GillespiePfPjS_S0_S_S0_,@"STO_CUDA_ENTRY STV_DEFAULT"
_Z16Kernel_GillespiePfPjS_S0_S_S0_:
.text._Z16Kernel_GillespiePfPjS_S0_S_S0_:
[----:B------:R-:W-:Y:S01]  /*0000*/  LDC R1, c[0x0][0x37c] ;  /* 0x0000df00ff017b82 */ /* 0x000fe20000000800 */
[----:B------:R-:W0:Y:S07]  /*0010*/  S2R R4, SR_TID.X ;  /* 0x0000000000047919 */ /* 0x000e2e0000002100 */
[----:B------:R-:W0:Y:S08]  /*0020*/  S2UR UR4, SR_CTAID.X ;  /* 0x00000000000479c3 */ /* 0x000e300000002500 */
[----:B------:R-:W0:Y:S02]  /*0030*/  LDC R3, c[0x0][0x360] ;  /* 0x0000d800ff037b82 */ /* 0x000e240000000800 */
[----:B0-----:R-:W-:-:S05]  /*0040*/  IMAD R4, R3, UR4, R4 ;  /* 0x0000000403047c24 */ /* 0x001fca000f8e0204 */
[----:B------:R-:W-:-:S13]  /*0050*/  ISETP.GT.U32.AND P0, PT, R4, 0x3e7, PT ;  /* 0x000003e70400780c */ /* 0x000fda0003f04070 */
[----:B------:R-:W-:Y:S05]  /*0060*/  @P0 EXIT ;  /* 0x000000000000094d */ /* 0x000fea0003800000 */
[----:B------:R-:W0:Y:S01]  /*0070*/  LDCU UR6, c[0x0][0x370] ;  /* 0x00006e00ff0677ac */ /* 0x000e220008000800 */
[----:B------:R-:W1:Y:S01]  /*0080*/  LDCU.64 UR4, c[0x0][0x358] ;  /* 0x00006b00ff0477ac */ /* 0x000e620008000a00 */
[----:B0-----:R-:W-:-:S07]  /*0090*/  IMAD R3, R3, UR6, RZ ;  /* 0x0000000603037c24 */ /* 0x001fce000f8e02ff */
.L_x_67:
[----:B01----:R-:W0:Y:S02]  /*00a0*/  LDC.64 R6, c[0x0][0x390] ;  /* 0x0000e400ff067b82 */ /* 0x003e240000000a00 */
[----:B0-----:R-:W-:-:S05]  /*00b0*/  IMAD.WIDE.U32 R6, R4, 0x4, R6 ;  /* 0x0000000404067825 */ /* 0x001fca00078e0006 */
[----:B-12---:R-:W2:Y:S01]  /*00c0*/  LDG.E R0, desc[UR4][R6.64] ;  /* 0x0000000406007981 */ /* 0x006ea2000c1e1900 */
[----:B------:R-:W-:Y:S01]  /*00d0*/  BSSY.RECONVERGENT B0, `(.L_x_28) ;  /* 0x00001fc000007945 */ /* 0x000fe20003800200 */
[----:B--2---:R-:W-:-:S13]  /*00e0*/  FSETP.GEU.AND P0, PT, R0, 100, PT ;  /* 0x42c800000000780b */ /* 0x004fda0003f0e000 */
[----:B---34-:R-:W-:Y:S05]  /*00f0*/  @P0 BRA `(.L_x_29) ;  /* 0x0000001c00e40947 */ /* 0x018fea0003800000 */
[----:B------:R-:W0:Y:S02]  /*0100*/  LDC.64 R8, c[0x0][0x398] ;  /* 0x0000e600ff087b82 */ /* 0x000e240000000a00 */
[----:B0-----:R-:W-:-:S05]  /*0110*/  IMAD.WIDE.U32 R8, R4, 0x4, R8 ;  /* 0x0000000404087825 */ /* 0x001fca00078e0008 */
[----:B------:R-:W2:Y:S02]  /*0120*/  LDG.E R2, desc[UR4][R8.64] ;  /* 0x0000000408027981 */ /* 0x000ea4000c1e1900 */
[----:B--2---:R-:W-:-:S13]  /*0130*/  ISETP.NE.AND P0, PT, R2, 0x1, PT ;  /* 0x000000010200780c */ /* 0x004fda0003f05270 */
[----:B------:R-:W-:Y:S05]  /*0140*/  @P0 BRA `(.L_x_30) ;  /* 0x0000001000dc0947 */ /* 0x000fea0003800000 */
[----:B------:R-:W-:Y:S01]  /*0150*/  IMAD.MOV.U32 R5, RZ, RZ, 0x41200000 ;  /* 0x41200000ff057424 */ /* 0x000fe200078e00ff */
[----:B------:R-:W0:Y:S01]  /*0160*/  FCHK P0, R0, 0.10000000149011611938 ;  /* 0x3dcccccd00007902 */ /* 0x000e220000000000 */
[----:B------:R-:W-:Y:S01]  /*0170*/  IMAD.MOV.U32 R2, RZ, RZ, 0x3dcccccd ;  /* 0x3dcccccdff027424 */ /* 0x000fe200078e00ff */
[----:B------:R-:W-:Y:S03]  /*0180*/  BSSY.RECONVERGENT B3, `(.L_x_31) ;  /* 0x000000c000037945 */ /* 0x000fe60003800200 */
[----:B------:R-:W-:-:S04]  /*0190*/  FFMA R2, R5, -R2, 1 ;  /* 0x3f80000005027423 */ /* 0x000fc80000000802 */
[----:B------:R-:W-:-:S04]  /*01a0*/  FFMA R5, R2, R5, 10 ;  /* 0x4120000002057423 */ /* 0x000fc80000000005 */
[----:B------:R-:W-:-:S04]  /*01b0*/  FFMA R2, R0, R5, RZ ;  /* 0x0000000500027223 */ /* 0x000fc800000000ff */
[----:B------:R-:W-:-:S04]  /*01c0*/  FFMA R10, R2, -0.10000000149011611938, R0 ;  /* 0xbdcccccd020a7823 */ /* 0x000fc80000000000 */
[----:B------:R-:W-:Y:S01]  /*01d0*/  FFMA R5, R5, R10, R2 ;  /* 0x0000000a05057223 */ /* 0x000fe20000000002 */
[----:B0-----:R-:W-:Y:S06]  /*01e0*/  @!P0 BRA `(.L_x_32) ;  /* 0x0000000000148947 */ /* 0x001fec0003800000 */
[----:B------:R-:W-:Y:S01]  /*01f0*/  MOV R2, R0 ;  /* 0x0000000000027202 */ /* 0x000fe20000000f00 */
[----:B------:R-:W-:Y:S01]  /*0200*/  IMAD.MOV.U32 R27, RZ, RZ, 0x3dcccccd ;  /* 0x3dcccccdff1b7424 */ /* 0x000fe200078e00ff */
[----:B------:R-:W-:-:S07]  /*0210*/  MOV R12, 0x230 ;  /* 0x00000230000c7802 */ /* 0x000fce0000000f00 */
[----:B------:R-:W-:Y:S05]  /*0220*/  CALL.REL.NOINC `($__internal_2_$__cuda_sm3x_div_rn_noftz_f32_slowpath) ;  /* 0x00000024001c7944 */ /* 0x000fea0003c00000 */
[----:B------:R-:W-:-:S07]  /*0230*/  IMAD.MOV.U32 R5, RZ, RZ, R2 ;  /* 0x000000ffff057224 */ /* 0x000fce00078e0002 */
.L_x_32:
[----:B------:R-:W-:Y:S05]  /*0240*/  BSYNC.RECONVERGENT B3 ;  /* 0x0000000000037941 */ /* 0x000fea0003800200 */
.L_x_31:
[----:B------:R-:W0:Y:S01]  /*0250*/  LDC.64 R10, c[0x0][0x388] ;  /* 0x0000e200ff0a7b82 */ /* 0x000e220000000a00 */
[----:B------:R-:W1:Y:S07]  /*0260*/  F2I.TRUNC.NTZ R5, R5 ;  /* 0x0000000500057305 */ /* 0x000e6e000020f100 */
[----:B------:R-:W2:Y:S01]  /*0270*/  LDC.64 R16, c[0x0][0x380] ;  /* 0x0000e000ff107b82 */ /* 0x000ea20000000a00 */
[----:B-1----:R-:W-:-:S04]  /*0280*/  IMAD R13, R5, 0x3e8, R4 ;  /* 0x000003e8050d7824 */ /* 0x002fc800078e0204 */
[----:B0-----:R-:W-:-:S05]  /*0290*/  IMAD.WIDE.U32 R10, R13, 0x4, R10 ;  /* 0x000000040d0a7825 */ /* 0x001fca00078e000a */
[----:B------:R-:W3:Y:S01]  /*02a0*/  LDG.E R20, desc[UR4][R10.64] ;  /* 0x000000040a147981 */ /* 0x000ee2000c1e1900 */
[----:B--2---:R-:W-:-:S05]  /*02b0*/  IMAD.WIDE.U32 R16, R4, 0x4, R16 ;  /* 0x0000000404107825 */ /* 0x004fca00078e0010 */
[----:B------:R-:W2:Y:S01]  /*02c0*/  LDG.E R2, desc[UR4][R16.64] ;  /* 0x0000000410027981 */ /* 0x000ea2000c1e1900 */
[----:B------:R-:W-:Y:S01]  /*02d0*/  UMOV UR6, 0xcccccccd ;  /* 0xcccccccd00067882 */ /* 0x000fe20000000000 */
[----:B------:R-:W-:Y:S01]  /*02e0*/  UMOV UR7, 0x4025cccc ;  /* 0x4025cccc00077882 */ /* 0x000fe20000000000 */
[----:B------:R-:W-:Y:S01]  /*02f0*/  MOV R18, 0x1 ;  /* 0x0000000100127802 */ /* 0x000fe20000000f00 */
[----:B------:R-:W-:Y:S01]  /*0300*/  BSSY.RECONVERGENT B1, `(.L_x_33) ;  /* 0x0000030000017945 */ /* 0x000fe20003800200 */
[----:B---3--:R-:W0:Y:S01]  /*0310*/  I2F.F64.U32 R12, R20 ;  /* 0x00000014000c7312 */ /* 0x008e220000201800 */
[----:B--2---:R-:W-:Y:S01]  /*0320*/  FSETP.GEU.AND P0, PT, R2, 1.175494350822287508e-38, PT ;  /* 0x008000000200780b */ /* 0x004fe20003f0e000 */
[----:B0-----:R-:W-:Y:S01]  /*0330*/  DADD R14, R12, UR6 ;  /* 0x000000060c0e7e29 */ /* 0x001fe20008000000 */
[----:B------:R-:W-:-:S05]  /*0340*/  UMOV UR7, 0x3feccccc ;  /* 0x3feccccc00077882 */ /* 0x000fca0000000000 */
[----:B------:R0:W1:Y:S06]  /*0350*/  F2F.F32.F64 R27, R14 ;  /* 0x0000000e001b7310 */ /* 0x00006c0000301000 */
[----:B------:R-:W-:-:S04]  /*0360*/  @!P0 FMUL R2, R2, 8388608 ;  /* 0x4b00000002028820 */ /* 0x000fc80000400000 */
[C---:B------:R-:W-:Y:S01]  /*0370*/  VIADD R5, R2.reuse, 0xc0d55555 ;  /* 0xc0d5555502057836 */ /* 0x040fe20000000000 */
[----:B------:R-:W-:-:S04]  /*0380*/  FSETP.NEU.AND P1, PT, R2, RZ, PT ;  /* 0x000000ff0200720b */ /* 0x000fc80003f2d000 */
[----:B------:R-:W-:Y:S02]  /*0390*/  LOP3.LUT R5, R5, 0xff800000, RZ, 0xc0, !PT ;  /* 0xff80000005057812 */ /* 0x000fe400078ec0ff */
[----:B0-----:R-:W-:Y:S01]  /*03a0*/  MOV R15, 0x3e055027 ;  /* 0x3e055027000f7802 */ /* 0x001fe20000000f00 */
[----:B-1----:R-:W0:Y:S02]  /*03b0*/  F2F.F64.F32 R12, R27 ;  /* 0x0000001b000c7310 */ /* 0x002e240000201800 */
[----:B------:R-:W-:-:S04]  /*03c0*/  IMAD.IADD R14, R2, 0x1, -R5 ;  /* 0x00000001020e7824 */ /* 0x000fc800078e0a05 */
[----:B------:R-:W-:-:S04]  /*03d0*/  FADD R14, R14, -1 ;  /* 0xbf8000000e0e7421 */ /* 0x000fc80000000000 */
[----:B------:R-:W-:-:S04]  /*03e0*/  FFMA R15, R14, -R15, 0.14084610342979431152 ;  /* 0x3e1039f60e0f7423 */ /* 0x000fc8000000080f */
[C---:B------:R-:W-:Y:S01]  /*03f0*/  FFMA R15, R14.reuse, R15, -0.12148627638816833496 ;  /* 0xbdf8cdcc0e0f7423 */ /* 0x040fe2000000000f */
[----:B0-----:R-:W0:Y:S03]  /*0400*/  MUFU.RCP64H R19, R13 ;  /* 0x0000000d00137308 */ /* 0x001e260000001800 */
[----:B------:R-:W-:-:S04]  /*0410*/  FFMA R15, R14, R15, 0.13980610668659210205 ;  /* 0x3e0f29550e0f7423 */ /* 0x000fc8000000000f */
[----:B------:R-:W-:-:S04]  /*0420*/  FFMA R15, R14, R15, -0.16684235632419586182 ;  /* 0xbe2ad8b90e0f7423 */ /* 0x000fc8000000000f */
[----:B------:R-:W-:-:S04]  /*0430*/  FFMA R15, R14, R15, 0.20012299716472625732 ;  /* 0x3e4ced0b0e0f7423 */ /* 0x000fc8000000000f */
[----:B------:R-:W-:Y:S01]  /*0440*/  FFMA R15, R14, R15, -0.24999669194221496582 ;  /* 0xbe7fff220e0f7423 */ /* 0x000fe2000000000f */
[----:B0-----:R-:W-:-:S03]  /*0450*/  DFMA R10, -R12, R18, 1 ;  /* 0x3ff000000c0a742b */ /* 0x001fc60000000112 */
[----:B------:R-:W-:-:S05]  /*0460*/  FFMA R15, R14, R15, 0.33333182334899902344 ;  /* 0x3eaaaa780e0f7423 */ /* 0x000fca000000000f */
[----:B------:R-:W-:-:S08]  /*0470*/  DFMA R10, R10, R10, R10 ;  /* 0x0000000a0a0a722b */ /* 0x000fd0000000000a */
[----:B------:R-:W-:-:S08]  /*0480*/  DFMA R10, R18, R10, R18 ;  /* 0x0000000a120a722b */ /* 0x000fd00000000012 */
[----:B------:R-:W-:-:S08]  /*0490*/  DFMA R16, -R12, R10, 1 ;  /* 0x3ff000000c10742b */ /* 0x000fd0000000010a */
[----:B------:R-:W-:-:S08]  /*04a0*/  DFMA R10, R10, R16, R10 ;  /* 0x000000100a0a722b */ /* 0x000fd0000000000a */
[----:B------:R-:W-:-:S08]  /*04b0*/  DMUL R16, R10, UR6 ;  /* 0x000000060a107c28 */ /* 0x000fd00008000000 */
[----:B------:R-:W-:-:S08]  /*04c0*/  DFMA R18, -R12, R16, UR6 ;  /* 0x000000060c127e2b */ /* 0x000fd00008000110 */
[----:B------:R-:W-:Y:S01]  /*04d0*/  DFMA R10, R10, R18, R16 ;  /* 0x000000120a0a722b */ /* 0x000fe20000000010 */
[C---:B------:R-:W-:Y:S01]  /*04e0*/  FFMA R17, R14.reuse, R15, -0.5 ;  /* 0xbf0000000e117423 */ /* 0x040fe2000000000f */
[----:B------:R-:W-:Y:S02]  /*04f0*/  FSEL R15, RZ, -23, P0 ;  /* 0xc1b80000ff0f7808 */ /* 0x000fe40000000000 */
[----:B------:R-:W-:Y:S01]  /*0500*/  I2FP.F32.S32 R16, R5 ;  /* 0x0000000500107245 */ /* 0x000fe20000201400 */
[----:B------:R-:W-:Y:S01]  /*0510*/  FMUL R17, R14, R17 ;  /* 0x000000110e117220 */ /* 0x000fe20000400000 */
[----:B------:R-:W-:Y:S01]  /*0520*/  ISETP.GT.U32.AND P0, PT, R2, 0x7f7fffff, PT ;  /* 0x7f7fffff0200780c */ /* 0x000fe20003f04070 */
[----:B------:R-:W-:Y:S02]  /*0530*/  IMAD.MOV.U32 R5, RZ, RZ, 0x7f800000 ;  /* 0x7f800000ff057424 */ /* 0x000fe400078e00ff */
[----:B------:R-:W-:Y:S01]  /*0540*/  FFMA R15, R16, 1.1920928955078125e-07, R15 ;  /* 0x34000000100f7823 */ /* 0x000fe2000000000f */
[----:B------:R-:W-:Y:S01]  /*0550*/  FFMA R16, RZ, R13, R11 ;  /* 0x0000000dff107223 */ /* 0x000fe2000000000b */
[----:B------:R-:W-:-:S04]  /*0560*/  FFMA R14, R14, R17, R14 ;  /* 0x000000110e0e7223 */ /* 0x000fc8000000000e */
[----:B------:R-:W-:Y:S01]  /*0570*/  FSETP.GT.AND P2, PT, |R16|, 1.469367938527859385e-39, PT ;  /* 0x001000001000780b */ /* 0x000fe20003f44200 */
[----:B------:R-:W-:-:S03]  /*0580*/  FFMA R14, R15, 0.69314718246459960938, R14 ;  /* 0x3f3172180f0e7823 */ /* 0x000fc6000000000e */
[----:B------:R-:W-:-:S05]  /*0590*/  @P0 FFMA R14, R2, R5, +INF ;  /* 0x7f800000020e0423 */ /* 0x000fca0000000005 */
[----:B------:R-:W-:-:S04]  /*05a0*/  FSEL R2, R14, -INF , P1 ;  /* 0xff8000000e027808 */ /* 0x000fc80000800000 */
[----:B------:R-:W-:Y:S05]  /*05b0*/  @P2 BRA `(.L_x_34) ;  /* 0x0000000000102947 */ /* 0x000fea0003800000 */
[----:B------:R-:W-:Y:S01]  /*05c0*/  IMAD.MOV.U32 R14, RZ, RZ, -0x33333333 ;  /* 0xcccccccdff0e7424 */ /* 0x000fe200078e00ff */
[----:B------:R-:W-:Y:S02]  /*05d0*/  MOV R15, 0x3feccccc ;  /* 0x3feccccc000f7802 */ /* 0x000fe40000000f00 */
[----:B------:R-:W-:-:S07]  /*05e0*/  MOV R24, 0x600 ;  /* 0x0000060000187802 */ /* 0x000fce0000000f00 */
[----:B------:R-:W-:Y:S05]  /*05f0*/  CALL.REL.NOINC `($__internal_1_$__cuda_sm20_div_rn_f64_full) ;  /* 0x0000001800b87944 */ /* 0x000fea0003c00000 */
.L_x_34:
[----:B------:R-:W-:Y:S05]  /*0600*/  BSYNC.RECONVERGENT B1 ;  /* 0x0000000000017941 */ /* 0x000fea0003800200 */
.L_x_33:
[----:B------:R-:W0:Y:S01]  /*0610*/  MUFU.RCP R12, R27 ;  /* 0x0000001b000c7308 */ /* 0x000e220000001000 */
[----:B------:R-:W-:Y:S07]  /*0620*/  BSSY.RECONVERGENT B3, `(.L_x_35) ;  /* 0x000000c000037945 */ /* 0x000fee0003800200 */
[----:B------:R-:W1:Y:S08]  /*0630*/  FCHK P0, R2, R27 ;  /* 0x0000001b02007302 */ /* 0x000e700000000000 */
[----:B------:R2:W3:Y:S01]  /*0640*/  F2F.F32.F64 R10, R10 ;  /* 0x0000000a000a7310 */ /* 0x0004e20000301000 */
[----:B0-----:R-:W-:-:S04]  /*0650*/  FFMA R5, -R27, R12, 1 ;  /* 0x3f8000001b057423 */ /* 0x001fc8000000010c */
[----:B------:R-:W-:-:S04]  /*0660*/  FFMA R5, R12, R5, R12 ;  /* 0x000000050c057223 */ /* 0x000fc8000000000c */
[----:B------:R-:W-:-:S04]  /*0670*/  FFMA R12, R2, R5, RZ ;  /* 0x00000005020c7223 */ /* 0x000fc800000000ff */
[----:B------:R-:W-:-:S04]  /*0680*/  FFMA R13, -R27, R12, R2 ;  /* 0x0000000c1b0d7223 */ /* 0x000fc80000000102 */
[----:B------:R-:W-:Y:S01]  /*0690*/  FFMA R5, R5, R13, R12 ;  /* 0x0000000d05057223 */ /* 0x000fe2000000000c */
[----:B-123--:R-:W-:Y:S06]  /*06a0*/  @!P0 BRA `(.L_x_36) ;  /* 0x00000000000c8947 */ /* 0x00efec0003800000 */
[----:B------:R-:W-:-:S07]  /*06b0*/  MOV R12, 0x6d0 ;  /* 0x000006d0000c7802 */ /* 0x000fce0000000f00 */
[----:B------:R-:W-:Y:S05]  /*06c0*/  CALL.REL.NOINC `($__internal_2_$__cuda_sm3x_div_rn_noftz_f32_slowpath) ;  /* 0x0000001c00f47944 */ /* 0x000fea0003c00000 */
[----:B------:R-:W-:-:S07]  /*06d0*/  IMAD.MOV.U32 R5, RZ, RZ, R2 ;  /* 0x000000ffff057224 */ /* 0x000fce00078e0002 */
.L_x_36:
[----:B------:R-:W-:Y:S05]  /*06e0*/  BSYNC.RECONVERGENT B3 ;  /* 0x0000000000037941 */ /* 0x000fea0003800200 */
.L_x_35:
[----:B------:R-:W0:Y:S01]  /*06f0*/  LDC.64 R12, c[0x0][0x3a0] ;  /* 0x0000e800ff0c7b82 */ /* 0x000e220000000a00 */
[----:B------:R-:W-:-:S05]  /*0700*/  FADD R5, R0, -R5 ;  /* 0x8000000500057221 */ /* 0x000fca0000000000 */
[----:B------:R1:W-:Y:S01]  /*0710*/  STG.E desc[UR4][R6.64], R5 ;  /* 0x0000000506007986 */ /* 0x0003e2000c101904 */
[----:B0-----:R-:W-:-:S05]  /*0720*/  IMAD.WIDE.U32 R12, R4, 0x4, R12 ;  /* 0x00000004040c7825 */ /* 0x001fca00078e000c */
[----:B------:R-:W2:Y:S01]  /*0730*/  LDG.E R11, desc[UR4][R12.64] ;  /* 0x000000040c0b7981 */ /* 0x000ea2000c1e1900 */
[----:B------:R-:W-:Y:S01]  /*0740*/  BSSY.RECONVERGENT B3, `(.L_x_37) ;  /* 0x00000d0000037945 */ /* 0x000fe20003800200 */
[----:B--2---:R-:W-:-:S13]  /*0750*/  FSETP.GEU.AND P0, PT, R11, R10, PT ;  /* 0x0000000a0b00720b */ /* 0x004fda0003f0e000 */
[----:B------:R1:W-:Y:S01]  /*0760*/  @!P0 STG.E desc[UR4][R8.64], RZ ;  /* 0x000000ff08008986 */ /* 0x0003e2000c101904 */
[----:B------:R-:W-:Y:S05]  /*0770*/  @!P0 BRA `(.L_x_38) ;  /* 0x0000000c00308947 */ /* 0x000fea0003800000 */
[----:B------:R-:W0:Y:S01]  /*0780*/  MUFU.RCP R0, R27 ;  /* 0x0000001b00007308 */ /* 0x000e220000001000 */
[----:B------:R-:W-:Y:S01]  /*0790*/  UMOV UR6, 0x41200000 ;  /* 0x4120000000067882 */ /* 0x000fe20000000000 */
[----:B------:R-:W-:Y:S01]  /*07a0*/  BSSY.RECONVERGENT B4, `(.L_x_39) ;  /* 0x000000d000047945 */ /* 0x000fe20003800200 */
[----:B-1----:R-:W-:-:S05]  /*07b0*/  IMAD.U32 R8, RZ, RZ, UR6 ;  /* 0x00000006ff087e24 */ /* 0x002fca000f8e00ff */
[----:B------:R-:W1:Y:S01]  /*07c0*/  FCHK P0, R8, R27 ;  /* 0x0000001b08007302 */ /* 0x000e620000000000 */
[----:B0-----:R-:W-:-:S04]  /*07d0*/  FFMA R9, -R27, R0, 1 ;  /* 0x3f8000001b097423 */ /* 0x001fc80000000100 */
[----:B------:R-:W-:-:S04]  /*07e0*/  FFMA R0, R0, R9, R0 ;  /* 0x0000000900007223 */ /* 0x000fc80000000000 */
[----:B------:R-:W-:-:S04]  /*07f0*/  FFMA R2, R0, 10, RZ ;  /* 0x4120000000027823 */ /* 0x000fc800000000ff */
[----:B------:R-:W-:-:S04]  /*0800*/  FFMA R9, -R27, R2, 10 ;  /* 0x412000001b097423 */ /* 0x000fc80000000102 */
[----:B------:R-:W-:Y:S01]  /*0810*/  FFMA R9, R0, R9, R2 ;  /* 0x0000000900097223 */ /* 0x000fe20000000002 */
[----:B-1----:R-:W-:Y:S06]  /*0820*/  @!P0 BRA `(.L_x_40) ;  /* 0x0000000000108947 */ /* 0x002fec0003800000 */
[----:B------:R-:W-:Y:S01]  /*0830*/  HFMA2 R2, -RZ, RZ, 2.5625, 0 ;  /* 0x41200000ff027431 */ /* 0x000fe200000001ff */
[----:B------:R-:W-:-:S07]  /*0840*/  MOV R12, 0x860 ;  /* 0x00000860000c7802 */ /* 0x000fce0000000f00 */
[----:B------:R-:W-:Y:S05]  /*0850*/  CALL.REL.NOINC `($__internal_2_$__cuda_sm3x_div_rn_noftz_f32_slowpath) ;  /* 0x0000001c00907944 */ /* 0x000fea0003c00000 */
[----:B------:R-:W-:-:S07]  /*0860*/  IMAD.MOV.U32 R9, RZ, RZ, R2 ;  /* 0x000000ffff097224 */ /* 0x000fce00078e0002 */
.L_x_40:
[----:B------:R-:W-:Y:S05]  /*0870*/  BSYNC.RECONVERGENT B4 ;  /* 0x0000000000047941 */ /* 0x000fea0003800200 */
.L_x_39:
[----:B------:R-:W-:-:S05]  /*0880*/  FADD R0, R10, R9 ;  /* 0x000000090a007221 */ /* 0x000fca0000000000 */
[----:B------:R-:W-:-:S04]  /*0890*/  FSETP.GEU.AND P0, PT, R11, R0, PT ;  /* 0x000000000b00720b */ /* 0x000fc80003f0e000 */
[----:B------:R-:W-:-:S13]  /*08a0*/  FSETP.LTU.OR P0, PT, R11, R10, P0 ;  /* 0x0000000a0b00720b */ /* 0x000fda0000709400 */
[----:B------:R-:W-:Y:S05]  /*08b0*/  @P0 BRA `(.L_x_41) ;  /* 0x0000000400980947 */ /* 0x000fea0003800000 */
[----:B------:R-:W-:Y:S01]  /*08c0*/  MOV R9, 0x3dcccccd ;  /* 0x3dcccccd00097802 */ /* 0x000fe20000000f00 */
[----:B------:R-:W-:Y:S01]  /*08d0*/  IMAD.MOV.U32 R0, RZ, RZ, 0x41200000 ;  /* 0x41200000ff007424 */ /* 0x000fe200078e00ff */
[----:B------:R-:W0:Y:S01]  /*08e0*/  FCHK P0, R5, 0.10000000149011611938 ;  /* 0x3dcccccd05007902 */ /* 0x000e220000000000 */
[----:B------:R-:W-:Y:S02]  /*08f0*/  BSSY.RECONVERGENT B4, `(.L_x_42) ;  /* 0x000000c000047945 */ /* 0x000fe40003800200 */
[----:B------:R-:W-:-:S04]  /*0900*/  FFMA R9, R0, -R9, 1 ;  /* 0x3f80000000097423 */ /* 0x000fc80000000809 */
[----:B------:R-:W-:-:S04]  /*0910*/  FFMA R0, R9, R0, 10 ;  /* 0x4120000009007423 */ /* 0x000fc80000000000 */
[----:B------:R-:W-:-:S04]  /*0920*/  FFMA R2, R0, R5, RZ ;  /* 0x0000000500027223 */ /* 0x000fc800000000ff */
[----:B------:R-:W-:-:S04]  /*0930*/  FFMA R9, R2, -0.10000000149011611938, R5 ;  /* 0xbdcccccd02097823 */ /* 0x000fc80000000005 */
[----:B------:R-:W-:Y:S01]  /*0940*/  FFMA R0, R0, R9, R2 ;  /* 0x0000000900007223 */ /* 0x000fe20000000002 */
[----:B0-----:R-:W-:Y:S06]  /*0950*/  @!P0 BRA `(.L_x_43) ;  /* 0x0000000000148947 */ /* 0x001fec0003800000 */
[----:B------:R-:W-:Y:S01]  /*0960*/  IMAD.MOV.U32 R2, RZ, RZ, R5 ;  /* 0x000000ffff027224 */ /* 0x000fe200078e0005 */
[----:B------:R-:W-:Y:S01]  /*0970*/  MOV R12, 0x9a0 ;  /* 0x000009a0000c7802 */ /* 0x000fe20000000f00 */
[----:B------:R-:W-:-:S07]  /*0980*/  IMAD.MOV.U32 R27, RZ, RZ, 0x3dcccccd ;  /* 0x3dcccccdff1b7424 */ /* 0x000fce00078e00ff */
[----:B------:R-:W-:Y:S05]  /*0990*/  CALL.REL.NOINC `($__internal_2_$__cuda_sm3x_div_rn_noftz_f32_slowpath) ;  /* 0x0000001c00407944 */ /* 0x000fea0003c00000 */
[----:B------:R-:W-:-:S07]  /*09a0*/  MOV R0, R2 ;  /* 0x0000000200007202 */ /* 0x000fce0000000f00 */
.L_x_43:
[----:B------:R-:W-:Y:S05]  /*09b0*/  BSYNC.RECONVERGENT B4 ;  /* 0x0000000000047941 */ /* 0x000fea0003800200 */
.L_x_42:
[----:B------:R-:W0:Y:S01]  /*09c0*/  F2I.TRUNC.NTZ R15, R0 ;  /* 0x00000000000f7305 */ /* 0x000e22000020f100 */
[----:B------:R-:W-:Y:S01]  /*09d0*/  BSSY.RECONVERGENT B1, `(.L_x_44) ;  /* 0x0000053000017945 */ /* 0x000fe20003800200 */
[----:B0-----:R-:W-:-:S13]  /*09e0*/  ISETP.GT.AND P0, PT, R15, 0x3e7, PT ;  /* 0x000003e70f00780c */ /* 0x001fda0003f04270 */
[----:B------:R-:W-:Y:S05]  /*09f0*/  @P0 BRA `(.L_x_45) ;  /* 0x0000000400400947 */ /* 0x000fea0003800000 */
[--C-:B------:R-:W-:Y:S01]  /*0a00*/  IMAD.MOV R0, RZ, RZ, -R15.reuse ;  /* 0x000000ffff007224 */ /* 0x100fe200078e0a0f */
[----:B------:R-:W-:Y:S01]  /*0a10*/  BSSY.RECONVERGENT B2, `(.L_x_46) ;  /* 0x000001b000027945 */ /* 0x000fe20003800200 */
[----:B------:R-:W-:-:S03]  /*0a20*/  IMAD.MOV.U32 R5, RZ, RZ, R15 ;  /* 0x000000ffff057224 */ /* 0x000fc600078e000f */
[----:B------:R-:W-:-:S13]  /*0a30*/  LOP3.LUT P0, R2, R0, 0x3, RZ, 0xc0, !PT ;  /* 0x0000000300027812 */ /* 0x000fda000780c0ff */
[----:B------:R-:W-:Y:S05]  /*0a40*/  @!P0 BRA `(.L_x_47) ;  /* 0x00000000005c8947 */ /* 0x000fea0003800000 */
[----:B------:R-:W0:Y:S01]  /*0a50*/  LDC.64 R8, c[0x0][0x388] ;  /* 0x0000e200ff087b82 */ /* 0x000e220000000a00 */
[----:B------:R-:W-:-:S04]  /*0a60*/  IMAD R17, R15, 0x3e8, R4 ;  /* 0x000003e80f117824 */ /* 0x000fc800078e0204 */
[----:B0-----:R-:W-:-:S05]  /*0a70*/  IMAD.WIDE.U32 R10, R17, 0x4, R8 ;  /* 0x00000004110a7825 */ /* 0x001fca00078e0008 */
[----:B------:R-:W2:Y:S01]  /*0a80*/  LDG.E R0, desc[UR4][R10.64] ;  /* 0x000000040a007981 */ /* 0x000ea2000c1e1900 */
[----:B------:R-:W-:Y:S01]  /*0a90*/  ISETP.NE.AND P0, PT, R2, 0x1, PT ;  /* 0x000000010200780c */ /* 0x000fe20003f05270 */
[----:B------:R-:W-:Y:S01]  /*0aa0*/  VIADD R5, R15, 0x1 ;  /* 0x000000010f057836 */ /* 0x000fe20000000000 */
[----:B--2---:R-:W-:-:S05]  /*0ab0*/  IADD3 R13, PT, PT, R0, 0x1, RZ ;  /* 0x00000001000d7810 */ /* 0x004fca0007ffe0ff */
[----:B------:R0:W-:Y:S06]  /*0ac0*/  STG.E desc[UR4][R10.64], R13 ;  /* 0x0000000d0a007986 */ /* 0x0001ec000c101904 */
[----:B------:R-:W-:Y:S05]  /*0ad0*/  @!P0 BRA `(.L_x_47) ;  /* 0x0000000000388947 */ /* 0x000fea0003800000 */
[----:B0-----:R-:W-:-:S04]  /*0ae0*/  VIADD R11, R17, 0x3e8 ;  /* 0x000003e8110b7836 */ /* 0x001fc80000000000 */
[----:B------:R-:W-:-:S05]  /*0af0*/  IMAD.WIDE.U32 R10, R11, 0x4, R8 ;  /* 0x000000040b0a7825 */ /* 0x000fca00078e0008 */
[----:B------:R-:W2:Y:S01]  /*0b00*/  LDG.E R0, desc[UR4][R10.64] ;  /* 0x000000040a007981 */ /* 0x000ea2000c1e1900 */
[----:B------:R-:W-:Y:S01]  /*0b10*/  ISETP.NE.AND P0, PT, R2, 0x2, PT ;  /* 0x000000020200780c */ /* 0x000fe20003f05270 */
[----:B------:R-:W-:Y:S01]  /*0b20*/  VIADD R5, R15, 0x2 ;  /* 0x000000020f057836 */ /* 0x000fe20000000000 */
[----:B--2---:R-:W-:-:S05]  /*0b30*/  IADD3 R13, PT, PT, R0, 0x1, RZ ;  /* 0x00000001000d7810 */ /* 0x004fca0007ffe0ff */
[----:B------:R1:W-:Y:S06]  /*0b40*/  STG.E desc[UR4][R10.64], R13 ;  /* 0x0000000d0a007986 */ /* 0x0003ec000c101904 */
[----:B------:R-:W-:Y:S05]  /*0b50*/  @!P0 BRA `(.L_x_47) ;  /* 0x0000000000188947 */ /* 0x000fea0003800000 */
[----:B------:R-:W-:-:S04]  /*0b60*/  VIADD R5, R17, 0x7d0 ;  /* 0x000007d011057836 */ /* 0x000fc80000000000 */
[----:B------:R-:W-:-:S05]  /*0b70*/  IMAD.WIDE.U32 R8, R5, 0x4, R8 ;  /* 0x0000000405087825 */ /* 0x000fca00078e0008 */
[----:B------:R-:W1:Y:S01]  /*0b80*/  LDG.E R0, desc[UR4][R8.64] ;  /* 0x0000000408007981 */ /* 0x000e62000c1e1900 */
[----:B------:R-:W-:Y:S01]  /*0b90*/  VIADD R5, R15, 0x3 ;  /* 0x000000030f057836 */ /* 0x000fe20000000000 */
[----:B-1----:R-:W-:-:S05]  /*0ba0*/  IADD3 R11, PT, PT, R0, 0x1, RZ ;  /* 0x00000001000b7810 */ /* 0x002fca0007ffe0ff */
[----:B------:R2:W-:Y:S02]  /*0bb0*/  STG.E desc[UR4][R8.64], R11 ;  /* 0x0000000b08007986 */ /* 0x0005e4000c101904 */
.L_x_47:
[----:B------:R-:W-:Y:S05]  /*0bc0*/  BSYNC.RECONVERGENT B2 ;  /* 0x0000000000027941 */ /* 0x000fea0003800200 */
.L_x_46:
[----:B------:R-:W-:-:S05]  /*0bd0*/  VIADD R0, R15, 0xfffffc1b ;  /* 0xfffffc1b0f007836 */ /* 0x000fca0000000000 */
[----:B------:R-:W-:-:S13]  /*0be0*/  ISETP.GE.U32.AND P0, PT, R0, 0x3, PT ;  /* 0x000000030000780c */ /* 0x000fda0003f06070 */
[----:B------:R-:W-:Y:S05]  /*0bf0*/  @!P0 BRA `(.L_x_45) ;  /* 0x0000000000c08947 */ /* 0x000fea0003800000 */
[----:B--2---:R-:W0:Y:S01]  /*0c00*/  LDC.64 R8, c[0x0][0x388] ;  /* 0x0000e200ff087b82 */ /* 0x004e220000000a00 */
[----:B------:R-:W-:-:S04]  /*0c10*/  IMAD R17, R5, 0x3e8, R4 ;  /* 0x000003e805117824 */ /* 0x000fc800078e0204 */
[----:B01----:R-:W-:-:S05]  /*0c20*/  IMAD.WIDE.U32 R10, R17, 0x4, R8 ;  /* 0x00000004110a7825 */ /* 0x003fca00078e0008 */
[----:B------:R-:W2:Y:S01]  /*0c30*/  LDG.E R0, desc[UR4][R10.64] ;  /* 0x000000040a007981 */ /* 0x000ea2000c1e1900 */
[----:B------:R-:W-:-:S05]  /*0c40*/  IADD3 R13, PT, PT, R17, 0x3e8, RZ ;  /* 0x000003e8110d7810 */ /* 0x000fca0007ffe0ff */
[----:B------:R-:W-:-:S04]  /*0c50*/  IMAD.WIDE.U32 R12, R13, 0x4, R8 ;  /* 0x000000040d0c7825 */ /* 0x000fc800078e0008 */
[----:B--2---:R-:W-:-:S05]  /*0c60*/  VIADD R19, R0, 0x1 ;  /* 0x0000000100137836 */ /* 0x004fca0000000000 */
[----:B------:R0:W-:Y:S04]  /*0c70*/  STG.E desc[UR4][R10.64], R19 ;  /* 0x000000130a007986 */ /* 0x0001e8000c101904 */
[----:B------:R-:W2:Y:S01]  /*0c80*/  LDG.E R0, desc[UR4][R12.64] ;  /* 0x000000040c007981 */ /* 0x000ea2000c1e1900 */
[----:B------:R-:W-:-:S04]  /*0c90*/  VIADD R15, R17, 0x7d0 ;  /* 0x000007d0110f7836 */ /* 0x000fc80000000000 */
[----:B------:R-:W-:Y:S01]  /*0ca0*/  IMAD.WIDE.U32 R14, R15, 0x4, R8 ;  /* 0x000000040f0e7825 */ /* 0x000fe200078e0008 */
[----:B--2---:R-:W-:-:S05]  /*0cb0*/  IADD3 R21, PT, PT, R0, 0x1, RZ ;  /* 0x0000000100157810 */ /* 0x004fca0007ffe0ff */
[----:B------:R3:W-:Y:S04]  /*0cc0*/  STG.E desc[UR4][R12.64], R21 ;  /* 0x000000150c007986 */ /* 0x0007e8000c101904 */
[----:B------:R-:W2:Y:S01]  /*0cd0*/  LDG.E R0, desc[UR4][R14.64] ;  /* 0x000000040e007981 */ /* 0x000ea2000c1e1900 */
[----:B------:R-:W-:-:S04]  /*0ce0*/  VIADD R17, R17, 0xbb8 ;  /* 0x00000bb811117836 */ /* 0x000fc80000000000 */
[----:B------:R-:W-:-:S04]  /*0cf0*/  IMAD.WIDE.U32 R16, R17, 0x4, R8 ;  /* 0x0000000411107825 */ /* 0x000fc800078e0008 */
[----:B--2---:R-:W-:-:S05]  /*0d00*/  VIADD R23, R0, 0x1 ;  /* 0x0000000100177836 */ /* 0x004fca0000000000 */
[----:B------:R3:W-:Y:S04]  /*0d10*/  STG.E desc[UR4][R14.64], R23 ;  /* 0x000000170e007986 */ /* 0x0007e8000c101904 */
[----:B------:R-:W0:Y:S01]  /*0d20*/  LDG.E R0, desc[UR4][R16.64] ;  /* 0x0000000410007981 */ /* 0x000e22000c1e1900 */
[----:B------:R-:W-:-:S05]  /*0d30*/  VIADD R5, R5, 0x4 ;  /* 0x0000000405057836 */ /* 0x000fca0000000000 */
[----:B------:R-:W-:Y:S02]  /*0d40*/  ISETP.NE.AND P0, PT, R5, 0x3e8, PT ;  /* 0x000003e80500780c */ /* 0x000fe40003f05270 */
[----:B0-----:R-:W-:-:S05]  /*0d50*/  IADD3 R11, PT, PT, R0, 0x1, RZ ;  /* 0x00000001000b7810 */ /* 0x001fca0007ffe0ff */
[----:B------:R3:W-:Y:S06]  /*0d60*/  STG.E desc[UR4][R16.64], R11 ;  /* 0x0000000b10007986 */ /* 0x0007ec000c101904 */
[----:B------:R-:W-:Y:S05]  /*0d70*/  @!P0 BRA `(.L_x_45) ;  /* 0x0000000000608947 */ /* 0x000fea0003800000 */
[----:B---3--:R-:W-:-:S07]  /*0d80*/  IMAD.MOV.U32 R23, RZ, RZ, R5 ;  /* 0x000000ffff177224 */ /* 0x008fce00078e0005 */
.L_x_48:
[----:B----4-:R-:W-:-:S04]  /*0d90*/  IMAD R5, R23, 0x3e8, R4 ;  /* 0x000003e817057824 */ /* 0x010fc800078e0204 */
[----:B------:R-:W-:-:S05]  /*0da0*/  IMAD.WIDE.U32 R10, R5, 0x4, R8 ;  /* 0x00000004050a7825 */ /* 0x000fca00078e0008 */
        /* <DEDUP_REMOVED lines=20> */
[----:B------:R-:W-:Y:S05]  /*0ef0*/  @P0 BRA `(.L_x_48) ;  /* 0xfffffffc00a40947 */ /* 0x000fea000383ffff */
.L_x_45:
[----:B------:R-:W-:Y:S05]  /*0f00*/  BSYNC.RECONVERGENT B1 ;  /* 0x0000000000017941 */ /* 0x000fea0003800200 */
.L_x_44:
[----:B------:R-:W-:Y:S05]  /*0f10*/  BRA `(.L_x_38) ;  /* 0x0000000400487947 */ /* 0x000fea0003800000 */
.L_x_41:
[----:B------:R-:W-:Y:S02]  /*0f20*/  HFMA2 R9, -RZ, RZ, 1.44921875, -19.203125 ;  /* 0x3dcccccdff097431 */ /* 0x000fe400000001ff */
        /* <DEDUP_REMOVED lines=14> */
.L_x_50:
[----:B------:R-:W-:Y:S05]  /*1010*/  BSYNC.RECONVERGENT B4 ;  /* 0x0000000000047941 */ /* 0x000fea0003800200 */
.L_x_49:
[----:B------:R-:W0:Y:S02]  /*1020*/  F2I.TRUNC.NTZ R15, R0 ;  /* 0x00000000000f7305 */ /* 0x000e24000020f100 */
        /* <DEDUP_REMOVED lines=11> */
[----:B------:R-:W-:Y:S01]  /*10e0*/  VIADD R5, R15, 0x1 ;  /* 0x000000010f057836 */ /* 0x000fe20000000000 */
[----:B--2---:R-:W-:-:S13]  /*10f0*/  ISETP.NE.AND P0, PT, R13, RZ, PT ;  /* 0x000000ff0d00720c */ /* 0x004fda0003f05270 */
[----:B------:R-:W-:-:S05]  /*1100*/  @P0 IADD3 R13, PT, PT, R13, -0x1, RZ ;  /* 0xffffffff0d0d0810 */ /* 0x000fca0007ffe0ff */
[----:B------:R0:W-:Y:S01]  /*1110*/  @P0 STG.E desc[UR4][R10.64], R13 ;  /* 0x0000000d0a000986 */ /* 0x0001e2000c101904 */
[----:B------:R-:W-:-:S13]  /*1120*/  ISETP.NE.AND P0, PT, R0, 0x1, PT ;  /* 0x000000010000780c */ /* 0x000fda0003f05270 */
[----:B0-----:R-:W-:Y:S05]  /*1130*/  @!P0 BRA `(.L_x_52) ;  /* 0x0000000000408947 */ /* 0x001fea0003800000 */
[----:B------:R-:W-:-:S05]  /*1140*/  IADD3 R11, PT, PT, R17, 0x3e8, RZ ;  /* 0x000003e8110b7810 */ /* 0x000fca0007ffe0ff */
[----:B------:R-:W-:-:S05]  /*1150*/  IMAD.WIDE.U32 R10, R11, 0x4, R8 ;  /* 0x000000040b0a7825 */ /* 0x000fca00078e0008 */
[----:B------:R-:W2:Y:S01]  /*1160*/  LDG.E R13, desc[UR4][R10.64] ;  /* 0x000000040a0d7981 */ /* 0x000ea2000c1e1900 */
[----:B------:R-:W-:Y:S02]  /*1170*/  IADD3 R5, PT, PT, R15, 0x2, RZ ;  /* 0x000000020f057810 */ /* 0x000fe40007ffe0ff */
[----:B--2---:R-:W-:-:S13]  /*1180*/  ISETP.NE.AND P0, PT, R13, RZ, PT ;  /* 0x000000ff0d00720c */ /* 0x004fda0003f05270 */
[----:B------:R-:W-:-:S05]  /*1190*/  @P0 VIADD R13, R13, 0xffffffff ;  /* 0xffffffff0d0d0836 */ /* 0x000fca0000000000 */
[----:B------:R0:W-:Y:S01]  /*11a0*/  @P0 STG.E desc[UR4][R10.64], R13 ;  /* 0x0000000d0a000986 */ /* 0x0001e2000c101904 */
[----:B------:R-:W-:-:S13]  /*11b0*/  ISETP.NE.AND P0, PT, R0, 0x2, PT ;  /* 0x000000020000780c */ /* 0x000fda0003f05270 */
[----:B0-----:R-:W-:Y:S05]  /*11c0*/  @!P0 BRA `(.L_x_52) ;  /* 0x00000000001c8947 */ /* 0x001fea0003800000 */
[----:B------:R-:W-:-:S04]  /*11d0*/  VIADD R5, R17, 0x7d0 ;  /* 0x000007d011057836 */ /* 0x000fc80000000000 */
[----:B------:R-:W-:-:S05]  /*11e0*/  IMAD.WIDE.U32 R8, R5, 0x4, R8 ;  /* 0x0000000405087825 */ /* 0x000fca00078e0008 */
[----:B------:R-:W2:Y:S01]  /*11f0*/  LDG.E R11, desc[UR4][R8.64] ;  /* 0x00000004080b7981 */ /* 0x000ea2000c1e1900 */
[----:B------:R-:W-:Y:S01]  /*1200*/  VIADD R5, R15, 0x3 ;  /* 0x000000030f057836 */ /* 0x000fe20000000000 */
[----:B--2---:R-:W-:-:S13]  /*1210*/  ISETP.NE.AND P0, PT, R11, RZ, PT ;  /* 0x000000ff0b00720c */ /* 0x004fda0003f05270 */
[----:B------:R-:W-:-:S05]  /*1220*/  @P0 IADD3 R11, PT, PT, R11, -0x1, RZ ;  /* 0xffffffff0b0b0810 */ /* 0x000fca0007ffe0ff */
[----:B------:R0:W-:Y:S02]  /*1230*/  @P0 STG.E desc[UR4][R8.64], R11 ;  /* 0x0000000b08000986 */ /* 0x0001e4000c101904 */
.L_x_52:
[----:B------:R-:W-:Y:S05]  /*1240*/  BSYNC.RECONVERGENT B1 ;  /* 0x0000000000017941 */ /* 0x000fea0003800200 */
.L_x_51:
[----:B0-----:R-:W0:Y:S01]  /*1250*/  LDC.64 R8, c[0x0][0x388] ;  /* 0x0000e200ff087b82 */ /* 0x001e220000000a00 */
[----:B------:R-:W-:-:S04]  /*1260*/  IADD3 R0, PT, PT, R15, -0x3e5, RZ ;  /* 0xfffffc1b0f007810 */ /* 0x000fc80007ffe0ff */
[----:B------:R-:W-:-:S13]  /*1270*/  ISETP.GE.U32.AND P0, PT, R0, 0x3, PT ;  /* 0x000000030000780c */ /* 0x000fda0003f06070 */
[----:B------:R-:W-:Y:S05]  /*1280*/  @!P0 BRA `(.L_x_38) ;  /* 0x00000000006c8947 */ /* 0x000fea0003800000 */
.L_x_53:
[----:B------:R-:W-:-:S04]  /*1290*/  IMAD R23, R5, 0x3e8, R4 ;  /* 0x000003e805177824 */ /* 0x000fc800078e0204 */
[----:B0-----:R-:W-:-:S05]  /*12a0*/  IMAD.WIDE.U32 R10, R23, 0x4, R8 ;  /* 0x00000004170a7825 */ /* 0x001fca00078e0008 */
[----:B------:R-:W2:Y:S01]  /*12b0*/  LDG.E R17, desc[UR4][R10.64] ;  /* 0x000000040a117981 */ /* 0x000ea2000c1e1900 */
[----:B------:R-:W-:-:S04]  /*12c0*/  VIADD R13, R23, 0x3e8 ;  /* 0x000003e8170d7836 */ /* 0x000fc80000000000 */
[----:B------:R-:W-:Y:S01]  /*12d0*/  IMAD.WIDE.U32 R12, R13, 0x4, R8 ;  /* 0x000000040d0c7825 */ /* 0x000fe200078e0008 */
[----:B--2---:R-:W-:-:S13]  /*12e0*/  ISETP.NE.AND P0, PT, R17, RZ, PT ;  /* 0x000000ff1100720c */ /* 0x004fda0003f05270 */
[----:B------:R-:W-:-:S05]  /*12f0*/  @P0 IADD3 R17, PT, PT, R17, -0x1, RZ ;  /* 0xffffffff11110810 */ /* 0x000fca0007ffe0ff */
[----:B------:R0:W-:Y:S04]  /*1300*/  @P0 STG.E desc[UR4][R10.64], R17 ;  /* 0x000000110a000986 */ /* 0x0001e8000c101904 */
[----:B------:R-:W2:Y:S01]  /*1310*/  LDG.E R19, desc[UR4][R12.64] ;  /* 0x000000040c137981 */ /* 0x000ea2000c1e1900 */
[----:B------:R-:W-:-:S04]  /*1320*/  VIADD R15, R23, 0x7d0 ;  /* 0x000007d0170f7836 */ /* 0x000fc80000000000 */
[----:B------:R-:W-:Y:S01]  /*1330*/  IMAD.WIDE.U32 R14, R15, 0x4, R8 ;  /* 0x000000040f0e7825 */ /* 0x000fe200078e0008 */
[----:B--2---:R-:W-:-:S13]  /*1340*/  ISETP.NE.AND P0, PT, R19, RZ, PT ;  /* 0x000000ff1300720c */ /* 0x004fda0003f05270 */
[----:B------:R-:W-:-:S05]  /*1350*/  @P0 IADD3 R19, PT, PT, R19, -0x1, RZ ;  /* 0xffffffff13130810 */ /* 0x000fca0007ffe0ff */
[----:B------:R2:W-:Y:S04]  /*1360*/  @P0 STG.E desc[UR4][R12.64], R19 ;  /* 0x000000130c000986 */ /* 0x0005e8000c101904 */
[----:B------:R-:W3:Y:S01]  /*1370*/  LDG.E R21, desc[UR4][R14.64] ;  /* 0x000000040e157981 */ /* 0x000ee2000c1e1900 */
[----:B------:R-:W-:-:S04]  /*1380*/  VIADD R23, R23, 0xbb8 ;  /* 0x00000bb817177836 */ /* 0x000fc80000000000 */
[----:B0-----:R-:W-:Y:S01]  /*1390*/  IMAD.WIDE.U32 R10, R23, 0x4, R8 ;  /* 0x00000004170a7825 */ /* 0x001fe200078e0008 */
[----:B---3--:R-:W-:-:S13]  /*13a0*/  ISETP.NE.AND P0, PT, R21, RZ, PT ;  /* 0x000000ff1500720c */ /* 0x008fda0003f05270 */
[----:B------:R-:W-:-:S05]  /*13b0*/  @P0 IADD3 R21, PT, PT, R21, -0x1, RZ ;  /* 0xffffffff15150810 */ /* 0x000fca0007ffe0ff */
[----:B------:R2:W-:Y:S04]  /*13c0*/  @P0 STG.E desc[UR4][R14.64], R21 ;  /* 0x000000150e000986 */ /* 0x0005e8000c101904 */
[----:B------:R-:W3:Y:S01]  /*13d0*/  LDG.E R17, desc[UR4][R10.64] ;  /* 0x000000040a117981 */ /* 0x000ee2000c1e1900 */
[----:B------:R-:W-:Y:S02]  /*13e0*/  IADD3 R5, PT, PT, R5, 0x4, RZ ;  /* 0x0000000405057810 */ /* 0x000fe40007ffe0ff */
[----:B---3--:R-:W-:-:S13]  /*13f0*/  ISETP.NE.AND P0, PT, R17, RZ, PT ;  /* 0x000000ff1100720c */ /* 0x008fda0003f05270 */
[----:B------:R-:W-:-:S05]  /*1400*/  @P0 VIADD R17, R17, 0xffffffff ;  /* 0xffffffff11110836 */ /* 0x000fca0000000000 */
[----:B------:R2:W-:Y:S01]  /*1410*/  @P0 STG.E desc[UR4][R10.64], R17 ;  /* 0x000000110a000986 */ /* 0x0005e2000c101904 */
[----:B------:R-:W-:-:S13]  /*1420*/  ISETP.NE.AND P0, PT, R5, 0x3e8, PT ;  /* 0x000003e80500780c */ /* 0x000fda0003f05270 */
[----:B--2---:R-:W-:Y:S05]  /*1430*/  @P0 BRA `(.L_x_53) ;  /* 0xfffffffc00940947 */ /* 0x004fea000383ffff */
.L_x_38:
[----:B------:R-:W-:Y:S05]  /*1440*/  BSYNC.RECONVERGENT B3 ;  /* 0x0000000000037941 */ /* 0x000fea0003800200 */
.L_x_37:
[----:B-1----:R-:W5:Y:S02]  /*1450*/  LDG.E R6, desc[UR4][R6.64] ;  /* 0x0000000406067981 */ /* 0x002f64000c1e1900 */
[----:B-----5:R-:W-:-:S13]  /*1460*/  FSETP.GEU.AND P0, PT, R6, 100, PT ;  /* 0x42c800000600780b */ /* 0x020fda0003f0e000 */
[----:B------:R-:W-:Y:S05]  /*1470*/  @P0 BRA `(.L_x_29) ;  /* 0x0000000c00040947 */ /* 0x000fea0003800000 */
[----:B------:R-:W1:Y:S01]  /*1480*/  LDC.64 R6, c[0x0][0x3a8] ;  /* 0x0000ea00ff067b82 */ /* 0x000e620000000a00 */
[----:B----4-:R-:W-:-:S05]  /*1490*/  IMAD.MOV.U32 R5, RZ, RZ, 0x1 ;  /* 0x00000001ff057424 */ /* 0x010fca00078e00ff */
[----:B-1----:R1:W-:Y:S01]  /*14a0*/  STG.E desc[UR4][R6.64], R5 ;  /* 0x0000000506007986 */ /* 0x0023e2000c101904 */
[----:B------:R-:W-:Y:S05]  /*14b0*/  BRA `(.L_x_29) ;  /* 0x0000000800f47947 */ /* 0x000fea0003800000 */
.L_x_30:
[----:B------:R-:W-:Y:S02]  /*14c0*/  HFMA2 R2, -RZ, RZ, 2.5625, 0 ;  /* 0x41200000ff027431 */ /* 0x000fe400000001ff */
        /* <DEDUP_REMOVED lines=13> */
[----:B------:R-:W-:-:S07]  /*15a0*/  MOV R5, R2 ;  /* 0x0000000200057202 */ /* 0x000fce0000000f00 */
.L_x_55:
[----:B------:R-:W-:Y:S05]  /*15b0*/  BSYNC.RECONVERGENT B3 ;  /* 0x0000000000037941 */ /* 0x000fea0003800200 */
.L_x_54:
[----:B------:R-:W0:Y:S01]  /*15c0*/  LDC.64 R10, c[0x0][0x388] ;  /* 0x0000e200ff0a7b82 */ /* 0x000e220000000a00 */
[----:B------:R-:W1:Y:S02]  /*15d0*/  F2I.TRUNC.NTZ R5, R5 ;  /* 0x0000000500057305 */ /* 0x000e64000020f100 */
[----:B-1----:R-:W-:-:S04]  /*15e0*/  IMAD R13, R5, 0x3e8, R4 ;  /* 0x000003e8050d7824 */ /* 0x002fc800078e0204 */
[----:B0-----:R-:W-:Y:S02]  /*15f0*/  IMAD.WIDE.U32 R10, R13, 0x4, R10 ;  /* 0x000000040d0a7825 */ /* 0x001fe400078e000a */
[----:B------:R-:W0:Y:S03]  /*1600*/  LDC.64 R12, c[0x0][0x380] ;  /* 0x0000e000ff0c7b82 */ /* 0x000e260000000a00 */
[----:B------:R-:W2:Y:S01]  /*1610*/  LDG.E R20, desc[UR4][R10.64] ;  /* 0x000000040a147981 */ /* 0x000ea2000c1e1900 */
[----:B0-----:R-:W-:-:S05]  /*1620*/  IMAD.WIDE.U32 R18, R4, 0x4, R12 ;  /* 0x0000000404127825 */ /* 0x001fca00078e000c */
[----:B------:R-:W3:Y:S01]  /*1630*/  LDG.E R2, desc[UR4][R18.64] ;  /* 0x0000000412027981 */ /* 0x000ee2000c1e1900 */
[----:B------:R-:W-:Y:S01]  /*1640*/  UMOV UR6, 0x9999999a ;  /* 0x9999999a00067882 */ /* 0x000fe20000000000 */
[----:B------:R-:W-:Y:S01]  /*1650*/  UMOV UR7, 0x3fb99999 ;  /* 0x3fb9999900077882 */ /* 0x000fe20000000000 */
[----:B------:R-:W-:Y:S01]  /*1660*/  IMAD.MOV.U32 R16, RZ, RZ, 0x1 ;  /* 0x00000001ff107424 */ /* 0x000fe200078e00ff */
[----:B------:R-:W-:Y:S01]  /*1670*/  BSSY.RECONVERGENT B1, `(.L_x_56) ;  /* 0x000002f000017945 */ /* 0x000fe20003800200 */
[----:B--2---:R-:W0:Y:S02]  /*1680*/  I2F.F64.U32 R12, R20 ;  /* 0x00000014000c7312 */ /* 0x004e240000201800 */
[----:B0-----:R-:W-:-:S06]  /*1690*/  DADD R14, R12, UR6 ;  /* 0x000000060c0e7e29 */ /* 0x001fcc0008000000 */
[----:B------:R0:W1:Y:S01]  /*16a0*/  F2F.F32.F64 R27, R14 ;  /* 0x0000000e001b7310 */ /* 0x0000620000301000 */
[----:B---3--:R-:W-:Y:S02]  /*16b0*/  FSETP.GEU.AND P0, PT, R2, 1.175494350822287508e-38, PT ;  /* 0x008000000200780b */ /* 0x008fe40003f0e000 */
[----:B0-----:R-:W-:-:S05]  /*16c0*/  MOV R15, 0x3e055027 ;  /* 0x3e055027000f7802 */ /* 0x001fca0000000f00 */
[----:B-1----:R-:W0:Y:S06]  /*16d0*/  F2F.F64.F32 R12, R27 ;  /* 0x0000001b000c7310 */ /* 0x002e2c0000201800 */
[----:B------:R-:W-:-:S05]  /*16e0*/  @!P0 FMUL R2, R2, 8388608 ;  /* 0x4b00000002028820 */ /* 0x000fca0000400000 */
[C---:B------:R-:W-:Y:S02]  /*16f0*/  IADD3 R5, PT, PT, R2.reuse, -0x3f2aaaab, RZ ;  /* 0xc0d5555502057810 */ /* 0x040fe40007ffe0ff */
[C---:B------:R-:W-:Y:S02]  /*1700*/  FSETP.NEU.AND P1, PT, R2.reuse, RZ, PT ;  /* 0x000000ff0200720b */ /* 0x040fe40003f2d000 */
[----:B------:R-:W-:Y:S01]  /*1710*/  LOP3.LUT R5, R5, 0xff800000, RZ, 0xc0, !PT ;  /* 0xff80000005057812 */ /* 0x000fe200078ec0ff */
[----:B0-----:R-:W0:Y:S04]  /*1720*/  MUFU.RCP64H R17, R13 ;  /* 0x0000000d00117308 */ /* 0x001e280000001800 */
[----:B------:R-:W-:-:S04]  /*1730*/  IMAD.IADD R14, R2, 0x1, -R5 ;  /* 0x00000001020e7824 */ /* 0x000fc800078e0a05 */
[----:B------:R-:W-:-:S04]  /*1740*/  FADD R14, R14, -1 ;  /* 0xbf8000000e0e7421 */ /* 0x000fc80000000000 */
[----:B------:R-:W-:-:S04]  /*1750*/  FFMA R15, R14, -R15, 0.14084610342979431152 ;  /* 0x3e1039f60e0f7423 */ /* 0x000fc8000000080f */
[----:B------:R-:W-:Y:S01]  /*1760*/  FFMA R15, R14, R15, -0.12148627638816833496 ;  /* 0xbdf8cdcc0e0f7423 */ /* 0x000fe2000000000f */
[----:B0-----:R-:W-:-:S03]  /*1770*/  DFMA R10, -R12, R16, 1 ;  /* 0x3ff000000c0a742b */ /* 0x001fc60000000110 */
[----:B------:R-:W-:-:S04]  /*1780*/  FFMA R15, R14, R15, 0.13980610668659210205 ;  /* 0x3e0f29550e0f7423 */ /* 0x000fc8000000000f */
[----:B------:R-:W-:Y:S01]  /*1790*/  FFMA R15, R14, R15, -0.16684235632419586182 ;  /* 0xbe2ad8b90e0f7423 */ /* 0x000fe2000000000f */
[----:B------:R-:W-:-:S03]  /*17a0*/  DFMA R10, R10, R10, R10 ;  /* 0x0000000a0a0a722b */ /* 0x000fc6000000000a */
[----:B------:R-:W-:-:S04]  /*17b0*/  FFMA R15, R14, R15, 0.20012299716472625732 ;  /* 0x3e4ced0b0e0f7423 */ /* 0x000fc8000000000f */
[----:B------:R-:W-:Y:S01]  /*17c0*/  FFMA R15, R14, R15, -0.24999669194221496582 ;  /* 0xbe7fff220e0f7423 */ /* 0x000fe2000000000f */
[----:B------:R-:W-:-:S03]  /*17d0*/  DFMA R10, R16, R10, R16 ;  /* 0x0000000a100a722b */ /* 0x000fc60000000010 */
[----:B------:R-:W-:-:S05]  /*17e0*/  FFMA R15, R14, R15, 0.33333182334899902344 ;  /* 0x3eaaaa780e0f7423 */ /* 0x000fca000000000f */
        /* <DEDUP_REMOVED lines=19> */
[----:B------:R-:W-:Y:S01]  /*1920*/  MOV R14, 0x9999999a ;  /* 0x9999999a000e7802 */ /* 0x000fe20000000f00 */
[----:B------:R-:W-:Y:S01]  /*1930*/  IMAD.MOV.U32 R15, RZ, RZ, 0x3fb99999 ;  /* 0x3fb99999ff0f7424 */ /* 0x000fe200078e00ff */
[----:B------:R-:W-:-:S07]  /*1940*/  MOV R24, 0x1960 ;  /* 0x0000196000187802 */ /* 0x000fce0000000f00 */
[----:B------:R-:W-:Y:S05]  /*1950*/  CALL.REL.NOINC `($__internal_1_$__cuda_sm20_div_rn_f64_full) ;  /* 0x0000000400e07944 */ /* 0x000fea0003c00000 */
.L_x_57:
[----:B------:R-:W-:Y:S05]  /*1960*/  BSYNC.RECONVERGENT B1 ;  /* 0x0000000000017941 */ /* 0x000fea0003800200 */
.L_x_56:
        /* <DEDUP_REMOVED lines=12> */
[----:B------:R-:W-:-:S07]  /*1a30*/  MOV R5, R2 ;  /* 0x0000000200057202 */ /* 0x000fce0000000f00 */
.L_x_59:
[----:B------:R-:W-:Y:S05]  /*1a40*/  BSYNC.RECONVERGENT B3 ;  /* 0x0000000000037941 */ /* 0x000fea0003800200 */
.L_x_58:
[----:B------:R-:W0:Y:S01]  /*1a50*/  LDC.64 R12, c[0x0][0x3a0] ;  /* 0x0000e800ff0c7b82 */ /* 0x000e220000000a00 */
[----:B------:R-:W-:-:S05]  /*1a60*/  FADD R14, R0, -R5 ;  /* 0x80000005000e7221 */ /* 0x000fca0000000000 */
[----:B------:R1:W-:Y:S01]  /*1a70*/  STG.E desc[UR4][R6.64], R14 ;  /* 0x0000000e06007986 */ /* 0x0003e2000c101904 */
[----:B0-----:R-:W-:-:S06]  /*1a80*/  IMAD.WIDE.U32 R12, R4, 0x4, R12 ;  /* 0x00000004040c7825 */ /* 0x001fcc00078e000c */
[----:B------:R-:W2:Y:S01]  /*1a90*/  LDG.E R13, desc[UR4][R12.64] ;  /* 0x000000040c0d7981 */ /* 0x000ea2000c1e1900 */
[----:B------:R-:W-:Y:S01]  /*1aa0*/  BSSY.RECONVERGENT B3, `(.L_x_60) ;  /* 0x0000059000037945 */ /* 0x000fe20003800200 */
[----:B--2---:R-:W-:-:S13]  /*1ab0*/  FSETP.GEU.AND P0, PT, R13, R10, PT ;  /* 0x0000000a0d00720b */ /* 0x004fda0003f0e000 */
[----:B------:R-:W-:-:S05]  /*1ac0*/  @!P0 IMAD.MOV.U32 R5, RZ, RZ, 0x1 ;  /* 0x00000001ff058424 */ /* 0x000fca00078e00ff */
[----:B------:R1:W-:Y:S01]  /*1ad0*/  @!P0 STG.E desc[UR4][R8.64], R5 ;  /* 0x0000000508008986 */ /* 0x0003e2000c101904 */
[----:B------:R-:W-:Y:S05]  /*1ae0*/  @!P0 BRA `(.L_x_61) ;  /* 0x0000000400508947 */ /* 0x000fea0003800000 */
[----:B------:R-:W-:Y:S02]  /*1af0*/  HFMA2 R0, -RZ, RZ, 2.5625, 0 ;  /* 0x41200000ff007431 */ /* 0x000fe400000001ff */
[----:B-1----:R-:W-:Y:S01]  /*1b00*/  IMAD.MOV.U32 R5, RZ, RZ, 0x3dcccccd ;  /* 0x3dcccccdff057424 */ /* 0x002fe200078e00ff */
        /* <DEDUP_REMOVED lines=13> */
.L_x_63:
[----:B------:R-:W-:Y:S05]  /*1be0*/  BSYNC.RECONVERGENT B4 ;  /* 0x0000000000047941 */ /* 0x000fea0003800200 */
.L_x_62:
[----:B------:R-:W0:Y:S02]  /*1bf0*/  F2I.TRUNC.NTZ R15, R0 ;  /* 0x00000000000f7305 */ /* 0x000e24000020f100 */
[----:B0-----:R-:W-:-:S13]  /*1c00*/  ISETP.GT.AND P0, PT, R15, 0x3e7, PT ;  /* 0x000003e70f00780c */ /* 0x001fda0003f04270 */
[----:B------:R-:W-:Y:S05]  /*1c10*/  @P0 BRA `(.L_x_61) ;  /* 0x0000000400040947 */ /* 0x000fea0003800000 */
[----:B------:R-:W-:Y:S01]  /*1c20*/  IMAD.MOV R0, RZ, RZ, -R15 ;  /* 0x000000ffff007224 */ /* 0x000fe200078e0a0f */
[----:B------:R-:W-:Y:S01]  /*1c30*/  BSSY.RECONVERGENT B1, `(.L_x_64) ;  /* 0x000001e000017945 */ /* 0x000fe20003800200 */
[----:B------:R-:W-:-:S03]  /*1c40*/  MOV R5, R15 ;  /* 0x0000000f00057202 */ /* 0x000fc60000000f00 */
[----:B------:R-:W-:-:S13]  /*1c50*/  LOP3.LUT P0, R0, R0, 0x3, RZ, 0xc0, !PT ;  /* 0x0000000300007812 */ /* 0x000fda000780c0ff */
[----:B------:R-:W-:Y:S05]  /*1c60*/  @!P0 BRA `(.L_x_65) ;  /* 0x0000000000688947 */ /* 0x000fea0003800000 */
[----:B------:R-:W0:Y:S01]  /*1c70*/  LDC.64 R8, c[0x0][0x388] ;  /* 0x0000e200ff087b82 */ /* 0x000e220000000a00 */
[----:B------:R-:W-:-:S04]  /*1c80*/  IMAD R17, R15, 0x3e8, R4 ;  /* 0x000003e80f117824 */ /* 0x000fc800078e0204 */
[----:B0-----:R-:W-:-:S05]  /*1c90*/  IMAD.WIDE.U32 R10, R17, 0x4, R8 ;  /* 0x00000004110a7825 */ /* 0x001fca00078e0008 */
        /* <DEDUP_REMOVED lines=22> */
[----:B------:R0:W-:Y:S02]  /*1e00*/  @P0 STG.E desc[UR4][R8.64], R11 ;  /* 0x0000000b08000986 */ /* 0x0001e4000c101904 */
.L_x_65:
[----:B------:R-:W-:Y:S05]  /*1e10*/  BSYNC.RECONVERGENT B1 ;  /* 0x0000000000017941 */ /* 0x000fea0003800200 */
.L_x_64:
[----:B------:R-:W-:-:S05]  /*1e20*/  VIADD R0, R15, 0xfffffc1b ;  /* 0xfffffc1b0f007836 */ /* 0x000fca0000000000 */
[----:B------:R-:W-:-:S13]  /*1e30*/  ISETP.GE.U32.AND P0, PT, R0, 0x3, PT ;  /* 0x000000030000780c */ /* 0x000fda0003f06070 */
[----:B------:R-:W-:Y:S05]  /*1e40*/  @!P0 BRA `(.L_x_61) ;  /* 0x0000000000788947 */ /* 0x000fea0003800000 */
[----:B0-----:R-:W0:Y:S01]  /*1e50*/  LDC.64 R8, c[0x0][0x388] ;  /* 0x0000e200ff087b82 */ /* 0x001e220000000a00 */
[----:B------:R-:W-:-:S05]  /*1e60*/  IMAD R0, R5, 0x3e8, R4 ;  /* 0x000003e805007824 */ /* 0x000fca00078e0204 */
[----:B------:R-:W-:-:S07]  /*1e70*/  IADD3 R19, PT, PT, R0, 0x7d0, RZ ;  /* 0x000007d000137810 */ /* 0x000fce0007ffe0ff */
.L_x_66:
[----:B------:R-:W-:-:S04]  /*1e80*/  VIADD R11, R19, 0xfffff830 ;  /* 0xfffff830130b7836 */ /* 0x000fc80000000000 */
[----:B0-----:R-:W-:-:S05]  /*1e90*/  IMAD.WIDE.U32 R10, R11, 0x4, R8 ;  /* 0x000000040b0a7825 */ /* 0x001fca00078e0008 */
[----:B------:R-:W2:Y:S01]  /*1ea0*/  LDG.E R21, desc[UR4][R10.64] ;  /* 0x000000040a157981 */ /* 0x000ea2000c1e1900 */
[----:B------:R-:W-:-:S05]  /*1eb0*/  IADD3 R13, PT, PT, R19, -0x3e8, RZ ;  /* 0xfffffc18130d7810 */ /* 0x000fca0007ffe0ff */
[----:B------:R-:W-:Y:S01]  /*1ec0*/  IMAD.WIDE.U32 R12, R13, 0x4, R8 ;  /* 0x000000040d0c7825 */ /* 0x000fe200078e0008 */
[----:B--2---:R-:W-:-:S13]  /*1ed0*/  ISETP.NE.AND P0, PT, R21, RZ, PT ;  /* 0x000000ff1500720c */ /* 0x004fda0003f05270 */
[----:B------:R-:W-:-:S05]  /*1ee0*/  @P0 VIADD R21, R21, 0xffffffff ;  /* 0xffffffff15150836 */ /* 0x000fca0000000000 */
[----:B------:R0:W-:Y:S04]  /*1ef0*/  @P0 STG.E desc[UR4][R10.64], R21 ;  /* 0x000000150a000986 */ /* 0x0001e8000c101904 */
[----:B------:R-:W2:Y:S01]  /*1f00*/  LDG.E R23, desc[UR4][R12.64] ;  /* 0x000000040c177981 */ /* 0x000ea2000c1e1900 */
[----:B------:R-:W-:Y:S01]  /*1f10*/  IMAD.WIDE.U32 R14, R19, 0x4, R8 ;  /* 0x00000004130e7825 */ /* 0x000fe200078e0008 */
[----:B--2---:R-:W-:-:S13]  /*1f20*/  ISETP.NE.AND P0, PT, R23, RZ, PT ;  /* 0x000000ff1700720c */ /* 0x004fda0003f05270 */
[----:B------:R-:W-:-:S05]  /*1f30*/  @P0 IADD3 R23, PT, PT, R23, -0x1, RZ ;  /* 0xffffffff17170810 */ /* 0x000fca0007ffe0ff */
[----:B------:R2:W-:Y:S04]  /*1f40*/  @P0 STG.E desc[UR4][R12.64], R23 ;  /* 0x000000170c000986 */ /* 0x0005e8000c101904 */
[----:B------:R-:W3:Y:S01]  /*1f50*/  LDG.E R25, desc[UR4][R14.64] ;  /* 0x000000040e197981 */ /* 0x000ee2000c1e1900 */
[----:B------:R-:W-:-:S04]  /*1f60*/  VIADD R17, R19, 0x3e8 ;  /* 0x000003e813117836 */ /* 0x000fc80000000000 */
[----:B------:R-:W-:Y:S01]  /*1f70*/  IMAD.WIDE.U32 R16, R17, 0x4, R8 ;  /* 0x0000000411107825 */ /* 0x000fe200078e0008 */
[----:B---3--:R-:W-:-:S13]  /*1f80*/  ISETP.NE.AND P0, PT, R25, RZ, PT ;  /* 0x000000ff1900720c */ /* 0x008fda0003f05270 */
[----:B------:R-:W-:-:S05]  /*1f90*/  @P0 IADD3 R25, PT, PT, R25, -0x1, RZ ;  /* 0xffffffff19190810 */ /* 0x000fca0007ffe0ff */
[----:B------:R2:W-:Y:S04]  /*1fa0*/  @P0 STG.E desc[UR4][R14.64], R25 ;  /* 0x000000190e000986 */ /* 0x0005e8000c101904 */
[----:B0-----:R-:W3:Y:S01]  /*1fb0*/  LDG.E R11, desc[UR4][R16.64] ;  /* 0x00000004100b7981 */ /* 0x001ee2000c1e1900 */
[----:B------:R-:W-:Y:S01]  /*1fc0*/  IADD3 R5, PT, PT, R5, 0x4, RZ ;  /* 0x0000000405057810 */ /* 0x000fe20007ffe0ff */
[----:B------:R-:W-:Y:S01]  /*1fd0*/  VIADD R19, R19, 0xfa0 ;  /* 0x00000fa013137836 */ /* 0x000fe20000000000 */
[----:B---3--:R-:W-:-:S13]  /*1fe0*/  ISETP.NE.AND P0, PT, R11, RZ, PT ;  /* 0x000000ff0b00720c */ /* 0x008fda0003f05270 */
[----:B------:R-:W-:-:S05]  /*1ff0*/  @P0 VIADD R11, R11, 0xffffffff ;  /* 0xffffffff0b0b0836 */ /* 0x000fca0000000000 */
[----:B------:R2:W-:Y:S01]  /*2000*/  @P0 STG.E desc[UR4][R16.64], R11 ;  /* 0x0000000b10000986 */ /* 0x0005e2000c101904 */
[----:B------:R-:W-:-:S13]  /*2010*/  ISETP.NE.AND P0, PT, R5, 0x3e8, PT ;  /* 0x000003e80500780c */ /* 0x000fda0003f05270 */
[----:B--2---:R-:W-:Y:S05]  /*2020*/  @P0 BRA `(.L_x_66) ;  /* 0xfffffffc00940947 */ /* 0x004fea000383ffff */
.L_x_61:
[----:B------:R-:W-:Y:S05]  /*2030*/  BSYNC.RECONVERGENT B3 ;  /* 0x0000000000037941 */ /* 0x000fea0003800200 */
.L_x_60:
[----:B-1----:R-:W2:Y:S02]  /*2040*/  LDG.E R6, desc[UR4][R6.64] ;  /* 0x0000000406067981 */ /* 0x002ea4000c1e1900 */
[----:B--2---:R-:W-:-:S13]  /*2050*/  FSETP.GEU.AND P0, PT, R6, 100, PT ;  /* 0x42c800000600780b */ /* 0x004fda0003f0e000 */
[----:B0-----:R-:W0:Y:S01]  /*2060*/  @!P0 LDC.64 R8, c[0x0][0x3a8] ;  /* 0x0000ea00ff088b82 */ /* 0x001e220000000a00 */
[----:B------:R-:W-:-:S05]  /*2070*/  @!P0 MOV R5, 0x1 ;  /* 0x0000000100058802 */ /* 0x000fca0000000f00 */
[----:B0-----:R0:W-:Y:S02]  /*2080*/  @!P0 STG.E desc[UR4][R8.64], R5 ;  /* 0x0000000508008986 */ /* 0x0011e4000c101904 */
.L_x_29:
[----:B------:R-:W-:Y:S05]  /*2090*/  BSYNC.RECONVERGENT B0 ;  /* 0x0000000000007941 */ /* 0x000fea0003800200 */
.L_x_28:
[----:B------:R-:W-:-:S05]  /*20a0*/  IMAD.IADD R4, R3, 0x1, R4 ;  /* 0x0000000103047824 */ /* 0x000fca00078e0204 */
[----:B------:R-:W-:-:S13]  /*20b0*/  ISETP.GE.U32.AND P0, PT, R4, 0x3e8, PT ;  /* 0x000003e80400780c */ /* 0x000fda0003f06070 */
[----:B------:R-:W-:Y:S05]  /*20c0*/  @!P0 BRA `(.L_x_67) ;  /* 0xffffffdc00f48947 */ /* 0x000fea000383ffff */
[----:B------:R-:W-:Y:S05]  /*20d0*/  EXIT ;  /* 0x000000000000794d */ /* 0x000fea0003800000 */
        .weak           $__internal_1_$__cuda_sm20_div_rn_f64_full
        .type           $__internal_1_$__cuda_sm20_div_rn_f64_full,@function
        .size           $__internal_1_$__cuda_sm20_div_rn_f64_full,($__internal_2_$__cuda_sm3x_div_rn_noftz_f32_slowpath - $__internal_1_$__cuda_sm20_div_rn_f64_full)
$__internal_1_$__cuda_sm20_div_rn_f64_full:
[C---:B------:R-:W-:Y:S01]  /*20e0*/  FSETP.GEU.AND P0, PT, |R13|.reuse, 1.469367938527859385e-39, PT ;  /* 0x001000000d00780b */ /* 0x040fe20003f0e200 */
[----:B------:R-:W-:Y:S01]  /*20f0*/  IMAD.MOV.U32 R16, RZ, RZ, 0x1 ;  /* 0x00000001ff107424 */ /* 0x000fe200078e00ff */
[----:B------:R-:W-:Y:S01]  /*2100*/  LOP3.LUT R10, R13, 0x800fffff, RZ, 0xc0, !PT ;  /* 0x800fffff0d0a7812 */ /* 0x000fe200078ec0ff */
[----:B------:R-:W-:Y:S01]  /*2110*/  BSSY.RECONVERGENT B2, `(.L_x_68) ;  /* 0x0000054000027945 */ /* 0x000fe20003800200 */
[C---:B------:R-:W-:Y:S02]  /*2120*/  FSETP.GEU.AND P2, PT, |R15|.reuse, 1.469367938527859385e-39, PT ;  /* 0x001000000f00780b */ /* 0x040fe40003f4e200 */
[----:B------:R-:W-:Y:S02]  /*2130*/  LOP3.LUT R11, R10, 0x3ff00000, RZ, 0xfc, !PT ;  /* 0x3ff000000a0b7812 */ /* 0x000fe400078efcff */
[----:B------:R-:W-:Y:S02]  /*2140*/  MOV R10, R12 ;  /* 0x0000000c000a7202 */ /* 0x000fe40000000f00 */
[----:B------:R-:W-:-:S02]  /*2150*/  LOP3.LUT R5, R15, 0x7ff00000, RZ, 0xc0, !PT ;  /* 0x7ff000000f057812 */ /* 0x000fc400078ec0ff */
[----:B------:R-:W-:Y:S01]  /*2160*/  MOV R25, 0x1ca00000 ;  /* 0x1ca0000000197802 */ /* 0x000fe20000000f00 */
[----:B------:R-:W-:Y:S01]  /*2170*/  @!P0 DMUL R10, R12, 8.98846567431157953865e+307 ;  /* 0x7fe000000c0a8828 */ /* 0x000fe20000000000 */
[----:B------:R-:W-:-:S03]  /*2180*/  LOP3.LUT R26, R13, 0x7ff00000, RZ, 0xc0, !PT ;  /* 0x7ff000000d1a7812 */ /* 0x000fc600078ec0ff */
[----:B------:R-:W-:Y:S02]  /*2190*/  @!P2 LOP3.LUT R18, R13, 0x7ff00000, RZ, 0xc0, !PT ;  /* 0x7ff000000d12a812 */ /* 0x000fe400078ec0ff */
[----:B------:R-:W0:Y:S01]  /*21a0*/  MUFU.RCP64H R17, R11 ;  /* 0x0000000b00117308 */ /* 0x000e220000001800 */
[C---:B------:R-:W-:Y:S02]  /*21b0*/  ISETP.GE.U32.AND P1, PT, R5.reuse, R26, PT ;  /* 0x0000001a0500720c */ /* 0x040fe40003f26070 */
[----:B------:R-:W-:Y:S02]  /*21c0*/  @!P2 ISETP.GE.U32.AND P3, PT, R5, R18, PT ;  /* 0x000000120500a20c */ /* 0x000fe40003f66070 */
[----:B------:R-:W-:Y:S02]  /*21d0*/  @!P0 LOP3.LUT R26, R11, 0x7ff00000, RZ, 0xc0, !PT ;  /* 0x7ff000000b1a8812 */ /* 0x000fe400078ec0ff */
[----:B------:R-:W-:-:S04]  /*21e0*/  @!P2 SEL R19, R25, 0x63400000, !P3 ;  /* 0x634000001913a807 */ /* 0x000fc80005800000 */
[----:B------:R-:W-:-:S04]  /*21f0*/  @!P2 LOP3.LUT R22, R19, 0x80000000, R15, 0xf8, !PT ;  /* 0x800000001316a812 */ /* 0x000fc800078ef80f */
[----:B------:R-:W-:Y:S01]  /*2200*/  @!P2 LOP3.LUT R23, R22, 0x100000, RZ, 0xfc, !PT ;  /* 0x001000001617a812 */ /* 0x000fe200078efcff */
[----:B0-----:R-:W-:Y:S01]  /*2210*/  DFMA R20, R16, -R10, 1 ;  /* 0x3ff000001014742b */ /* 0x001fe2000000080a */
[----:B------:R-:W-:-:S07]  /*2220*/  @!P2 MOV R22, RZ ;  /* 0x000000ff0016a202 */ /* 0x000fce0000000f00 */
[----:B------:R-:W-:-:S08]  /*2230*/  DFMA R20, R20, R20, R20 ;  /* 0x000000141414722b */ /* 0x000fd00000000014 */
[----:B------:R-:W-:Y:S01]  /*2240*/  DFMA R20, R16, R20, R16 ;  /* 0x000000141014722b */ /* 0x000fe20000000010 */
[----:B------:R-:W-:Y:S01]  /*2250*/  SEL R17, R25, 0x63400000, !P1 ;  /* 0x6340000019117807 */ /* 0x000fe20004800000 */
[----:B------:R-:W-:-:S03]  /*2260*/  IMAD.MOV.U32 R16, RZ, RZ, R14 ;  /* 0x000000ffff107224 */ /* 0x000fc600078e000e */
[----:B------:R-:W-:-:S03]  /*2270*/  LOP3.LUT R17, R17, 0x800fffff, R15, 0xf8, !PT ;  /* 0x800fffff11117812 */ /* 0x000fc600078ef80f */
[----:B------:R-:W-:-:S03]  /*2280*/  DFMA R18, R20, -R10, 1 ;  /* 0x3ff000001412742b */ /* 0x000fc6000000080a */
[----:B------:R-:W-:-:S05]  /*2290*/  @!P2 DFMA R16, R16, 2, -R22 ;  /* 0x400000001010a82b */ /* 0x000fca0000000816 */
[----:B------:R-:W-:-:S08]  /*22a0*/  DFMA R18, R20, R18, R20 ;  /* 0x000000121412722b */ /* 0x000fd00000000014 */
[----:B------:R-:W-:-:S08]  /*22b0*/  DMUL R20, R18, R16 ;  /* 0x0000001012147228 */ /* 0x000fd00000000000 */
[----:B------:R-:W-:-:S08]  /*22c0*/  DFMA R22, R20, -R10, R16 ;  /* 0x8000000a1416722b */ /* 0x000fd00000000010 */
[----:B------:R-:W-:Y:S01]  /*22d0*/  DFMA R22, R18, R22, R20 ;  /* 0x000000161216722b */ /* 0x000fe20000000014 */
[----:B------:R-:W-:Y:S01]  /*22e0*/  IMAD.MOV.U32 R20, RZ, RZ, R5 ;  /* 0x000000ffff147224 */ /* 0x000fe200078e0005 */
[----:B------:R-:W-:-:S04]  /*22f0*/  @!P2 LOP3.LUT R20, R17, 0x7ff00000, RZ, 0xc0, !PT ;  /* 0x7ff000001114a812 */ /* 0x000fc800078ec0ff */
[----:B------:R-:W-:-:S04]  /*2300*/  IADD3 R18, PT, PT, R20, -0x1, RZ ;  /* 0xffffffff14127810 */ /* 0x000fc80007ffe0ff */
[----:B------:R-:W-:Y:S01]  /*2310*/  ISETP.GT.U32.AND P0, PT, R18, 0x7feffffe, PT ;  /* 0x7feffffe1200780c */ /* 0x000fe20003f04070 */
[----:B------:R-:W-:-:S05]  /*2320*/  VIADD R18, R26, 0xffffffff ;  /* 0xffffffff1a127836 */ /* 0x000fca0000000000 */
[----:B------:R-:W-:-:S13]  /*2330*/  ISETP.GT.U32.OR P0, PT, R18, 0x7feffffe, P0 ;  /* 0x7feffffe1200780c */ /* 0x000fda0000704470 */
[----:B------:R-:W-:Y:S05]  /*2340*/  @P0 BRA `(.L_x_69) ;  /* 0x00000000006c0947 */ /* 0x000fea0003800000 */
[----:B------:R-:W-:-:S04]  /*2350*/  LOP3.LUT R18, R13, 0x7ff00000, RZ, 0xc0, !PT ;  /* 0x7ff000000d127812 */ /* 0x000fc800078ec0ff */
[CC--:B------:R-:W-:Y:S02]  /*2360*/  VIADDMNMX R14, R5.reuse, -R18.reuse, 0xb9600000, !PT ;  /* 0xb9600000050e7446 */ /* 0x0c0fe40007800912 */
[----:B------:R-:W-:Y:S02]  /*2370*/  ISETP.GE.U32.AND P0, PT, R5, R18, PT ;  /* 0x000000120500720c */ /* 0x000fe40003f06070 */
[----:B------:R-:W-:Y:S02]  /*2380*/  VIMNMX R5, PT, PT, R14, 0x46a00000, PT ;  /* 0x46a000000e057848 */ /* 0x000fe40003fe0100 */
[----:B------:R-:W-:-:S04]  /*2390*/  SEL R14, R25, 0x63400000, !P0 ;  /* 0x63400000190e7807 */ /* 0x000fc80004000000 */
[----:B------:R-:W-:Y:S02]  /*23a0*/  IADD3 R5, PT, PT, -R14, R5, RZ ;  /* 0x000000050e057210 */ /* 0x000fe40007ffe1ff */
[----:B------:R-:W-:-:S03]  /*23b0*/  MOV R14, RZ ;  /* 0x000000ff000e7202 */ /* 0x000fc60000000f00 */
[----:B------:R-:W-:-:S06]  /*23c0*/  VIADD R15, R5, 0x7fe00000 ;  /* 0x7fe00000050f7836 */ /* 0x000fcc0000000000 */
[----:B------:R-:W-:-:S10]  /*23d0*/  DMUL R18, R22, R14 ;  /* 0x0000000e16127228 */ /* 0x000fd40000000000 */
[----:B------:R-:W-:-:S13]  /*23e0*/  FSETP.GTU.AND P0, PT, |R19|, 1.469367938527859385e-39, PT ;  /* 0x001000001300780b */ /* 0x000fda0003f0c200 */
[----:B------:R-:W-:Y:S05]  /*23f0*/  @P0 BRA `(.L_x_70) ;  /* 0x0000000000940947 */ /* 0x000fea0003800000 */
[----:B------:R-:W-:Y:S01]  /*2400*/  DFMA R10, R22, -R10, R16 ;  /* 0x8000000a160a722b */ /* 0x000fe20000000010 */
[----:B------:R-:W-:-:S09]  /*2410*/  IMAD.MOV.U32 R14, RZ, RZ, RZ ;  /* 0x000000ffff0e7224 */ /* 0x000fd200078e00ff */
[C---:B------:R-:W-:Y:S02]  /*2420*/  FSETP.NEU.AND P0, PT, R11.reuse, RZ, PT ;  /* 0x000000ff0b00720b */ /* 0x040fe40003f0d000 */
[----:B------:R-:W-:-:S04]  /*2430*/  LOP3.LUT R13, R11, 0x80000000, R13, 0x48, !PT ;  /* 0x800000000b0d7812 */ /* 0x000fc800078e480d */
[----:B------:R-:W-:-:S07]  /*2440*/  LOP3.LUT R15, R13, R15, RZ, 0xfc, !PT ;  /* 0x0000000f0d0f7212 */ /* 0x000fce00078efcff */
[----:B------:R-:W-:Y:S05]  /*2450*/  @!P0 BRA `(.L_x_70) ;  /* 0x00000000007c8947 */ /* 0x000fea0003800000 */
[C---:B------:R-:W-:Y:S01]  /*2460*/  IADD3 R11, PT, PT, -R5.reuse, RZ, RZ ;  /* 0x000000ff050b7210 */ /* 0x040fe20007ffe1ff */
[----:B------:R-:W-:Y:S01]  /*2470*/  IMAD.MOV.U32 R10, RZ, RZ, RZ ;  /* 0x000000ffff0a7224 */ /* 0x000fe200078e00ff */
[----:B------:R-:W-:Y:S01]  /*2480*/  DMUL.RP R14, R22, R14 ;  /* 0x0000000e160e7228 */ /* 0x000fe20000008000 */
[----:B------:R-:W-:-:S04]  /*2490*/  IADD3 R5, PT, PT, -R5, -0x43300000, RZ ;  /* 0xbcd0000005057810 */ /* 0x000fc80007ffe1ff */
[----:B------:R-:W-:-:S05]  /*24a0*/  DFMA R10, R18, -R10, R22 ;  /* 0x8000000a120a722b */ /* 0x000fca0000000016 */
[----:B------:R-:W-:-:S05]  /*24b0*/  LOP3.LUT R13, R15, R13, RZ, 0x3c, !PT ;  /* 0x0000000d0f0d7212 */ /* 0x000fca00078e3cff */
[----:B------:R-:W-:-:S04]  /*24c0*/  FSETP.NEU.AND P0, PT, |R11|, R5, PT ;  /* 0x000000050b00720b */ /* 0x000fc80003f0d200 */
[----:B------:R-:W-:Y:S02]  /*24d0*/  FSEL R18, R14, R18, !P0 ;  /* 0x000000120e127208 */ /* 0x000fe40004000000 */
[----:B------:R-:W-:Y:S01]  /*24e0*/  FSEL R19, R13, R19, !P0 ;  /* 0x000000130d137208 */ /* 0x000fe20004000000 */
[----:B------:R-:W-:Y:S06]  /*24f0*/  BRA `(.L_x_70) ;  /* 0x0000000000547947 */ /* 0x000fec0003800000 */
.L_x_69:
[----:B------:R-:W-:-:S14]  /*2500*/  DSETP.NAN.AND P0, PT, R14, R14, PT ;  /* 0x0000000e0e00722a */ /* 0x000fdc0003f08000 */
[----:B------:R-:W-:Y:S05]  /*2510*/  @P0 BRA `(.L_x_71) ;  /* 0x0000000000440947 */ /* 0x000fea0003800000 */
[----:B------:R-:W-:-:S14]  /*2520*/  DSETP.NAN.AND P0, PT, R12, R12, PT ;  /* 0x0000000c0c00722a */ /* 0x000fdc0003f08000 */
[----:B------:R-:W-:Y:S05]  /*2530*/  @P0 BRA `(.L_x_72) ;  /* 0x0000000000300947 */ /* 0x000fea0003800000 */
[----:B------:R-:W-:Y:S01]  /*2540*/  ISETP.NE.AND P0, PT, R20, R26, PT ;  /* 0x0000001a1400720c */ /* 0x000fe20003f05270 */
[----:B------:R-:W-:Y:S01]  /*2550*/  IMAD.MOV.U32 R19, RZ, RZ, -0x80000 ;  /* 0xfff80000ff137424 */ /* 0x000fe200078e00ff */
[----:B------:R-:W-:-:S11]  /*2560*/  MOV R18, 0x0 ;  /* 0x0000000000127802 */ /* 0x000fd60000000f00 */
[----:B------:R-:W-:Y:S05]  /*2570*/  @!P0 BRA `(.L_x_70) ;  /* 0x0000000000348947 */ /* 0x000fea0003800000 */
[----:B------:R-:W-:Y:S02]  /*2580*/  ISETP.NE.AND P0, PT, R20, 0x7ff00000, PT ;  /* 0x7ff000001400780c */ /* 0x000fe40003f05270 */
[----:B------:R-:W-:Y:S02]  /*2590*/  LOP3.LUT R19, R15, 0x80000000, R13, 0x48, !PT ;  /* 0x800000000f137812 */ /* 0x000fe400078e480d */
[----:B------:R-:W-:-:S13]  /*25a0*/  ISETP.EQ.OR P0, PT, R26, RZ, !P0 ;  /* 0x000000ff1a00720c */ /* 0x000fda0004702670 */
[----:B------:R-:W-:Y:S02]  /*25b0*/  @P0 LOP3.LUT R5, R19, 0x7ff00000, RZ, 0xfc, !PT ;  /* 0x7ff0000013050812 */ /* 0x000fe400078efcff */
[----:B------:R-:W-:Y:S01]  /*25c0*/  @!P0 MOV R18, RZ ;  /* 0x000000ff00128202 */ /* 0x000fe20000000f00 */
[----:B------:R-:W-:Y:S01]  /*25d0*/  @P0 IMAD.MOV.U32 R18, RZ, RZ, RZ ;  /* 0x000000ffff120224 */ /* 0x000fe200078e00ff */
[----:B------:R-:W-:Y:S01]  /*25e0*/  @P0 MOV R19, R5 ;  /* 0x0000000500130202 */ /* 0x000fe20000000f00 */
[----:B------:R-:W-:Y:S06]  /*25f0*/  BRA `(.L_x_70) ;  /* 0x0000000000147947 */ /* 0x000fec0003800000 */
.L_x_72:
[----:B------:R-:W-:Y:S01]  /*2600*/  LOP3.LUT R19, R13, 0x80000, RZ, 0xfc, !PT ;  /* 0x000800000d137812 */ /* 0x000fe200078efcff */
[----:B------:R-:W-:Y:S01]  /*2610*/  IMAD.MOV.U32 R18, RZ, RZ, R12 ;  /* 0x000000ffff127224 */ /* 0x000fe200078e000c */
[----:B------:R-:W-:Y:S06]  /*2620*/  BRA `(.L_x_70) ;  /* 0x0000000000087947 */ /* 0x000fec0003800000 */
.L_x_71:
[----:B------:R-:W-:Y:S02]  /*2630*/  LOP3.LUT R19, R15, 0x80000, RZ, 0xfc, !PT ;  /* 0x000800000f137812 */ /* 0x000fe400078efcff */
[----:B------:R-:W-:-:S07]  /*2640*/  MOV R18, R14 ;  /* 0x0000000e00127202 */ /* 0x000fce0000000f00 */
.L_x_70:
[----:B------:R-:W-:Y:S05]  /*2650*/  BSYNC.RECONVERGENT B2 ;  /* 0x0000000000027941 */ /* 0x000fea0003800200 */
.L_x_68:
[----:B------:R-:W-:Y:S01]  /*2660*/  IMAD.MOV.U32 R25, RZ, RZ, 0x0 ;  /* 0x00000000ff197424 */ /* 0x000fe200078e00ff */
[----:B------:R-:W-:Y:S01]  /*2670*/  MOV R11, R19 ;  /* 0x00000013000b7202 */ /* 0x000fe20000000f00 */
[----:B------:R-:W-:Y:S02]  /*2680*/  IMAD.MOV.U32 R10, RZ, RZ, R18 ;  /* 0x000000ffff0a7224 */ /* 0x000fe400078e0012 */
[----:B------:R-:W-:Y:S05]  /*2690*/  RET.REL.NODEC R24 `(_Z16Kernel_GillespiePfPjS_S0_S_S0_) ;  /* 0xffffffd818587950 */ /* 0x000fea0003c3ffff */
        .weak           $__internal_2_$__cuda_sm3x_div_rn_noftz_f32_slowpath
        .type           $__internal_2_$__cuda_sm3x_div_rn_noftz_f32_slowpath,@function
        .size           $__internal_2_$__cuda_sm3x_div_rn_noftz_f32_slowpath,(.L_x_88 - $__internal_2_$__cuda_sm3x_div_rn_noftz_f32_slowpath)
$__internal_2_$__cuda_sm3x_div_rn_noftz_f32_slowpath:
[----:B------:R-:W-:Y:S01]  /*26a0*/  SHF.R.U32.HI R13, RZ, 0x17, R27 ;  /* 0x00000017ff0d7819 */ /* 0x000fe2000001161b */
[----:B------:R-:W-:Y:S01]  /*26b0*/  BSSY.RECONVERGENT B1, `(.L_x_73) ;  /* 0x0000063000017945 */ /* 0x000fe20003800200 */
[----:B------:R-:W-:Y:S02]  /*26c0*/  SHF.R.U32.HI R14, RZ, 0x17, R2 ;  /* 0x00000017ff0e7819 */ /* 0x000fe40000011602 */
[----:B------:R-:W-:Y:S02]  /*26d0*/  LOP3.LUT R13, R13, 0xff, RZ, 0xc0, !PT ;  /* 0x000000ff0d0d7812 */ /* 0x000fe400078ec0ff */
[----:B------:R-:W-:Y:S02]  /*26e0*/  LOP3.LUT R17, R14, 0xff, RZ, 0xc0, !PT ;  /* 0x000000ff0e117812 */ /* 0x000fe400078ec0ff */
[----:B------:R-:W-:Y:S02]  /*26f0*/  IADD3 R18, PT, PT, R13, -0x1, RZ ;  /* 0xffffffff0d127810 */ /* 0x000fe40007ffe0ff */
[----:B------:R-:W-:Y:S01]  /*2700*/  MOV R15, R27 ;  /* 0x0000001b000f7202 */ /* 0x000fe20000000f00 */
[----:B------:R-:W-:Y:S01]  /*2710*/  VIADD R16, R17, 0xffffffff ;  /* 0xffffffff11107836 */ /* 0x000fe20000000000 */
[----:B------:R-:W-:-:S04]  /*2720*/  ISETP.GT.U32.AND P0, PT, R18, 0xfd, PT ;  /* 0x000000fd1200780c */ /* 0x000fc80003f04070 */
[----:B------:R-:W-:-:S13]  /*2730*/  ISETP.GT.U32.OR P0, PT, R16, 0xfd, P0 ;  /* 0x000000fd1000780c */ /* 0x000fda0000704470 */
[----:B------:R-:W-:Y:S01]  /*2740*/  @!P0 IMAD.MOV.U32 R14, RZ, RZ, RZ ;  /* 0x000000ffff0e8224 */ /* 0x000fe200078e00ff */
[----:B------:R-:W-:Y:S06]  /*2750*/  @!P0 BRA `(.L_x_74) ;  /* 0x00000000005c8947 */ /* 0x000fec0003800000 */
[----:B------:R-:W-:Y:S02]  /*2760*/  FSETP.GTU.FTZ.AND P0, PT, |R2|, +INF , PT ;  /* 0x7f8000000200780b */ /* 0x000fe40003f1c200 */
[----:B------:R-:W-:-:S04]  /*2770*/  FSETP.GTU.FTZ.AND P1, PT, |R27|, +INF , PT ;  /* 0x7f8000001b00780b */ /* 0x000fc80003f3c200 */
[----:B------:R-:W-:-:S13]  /*2780*/  PLOP3.LUT P0, PT, P0, P1, PT, 0xf8, 0x8f ;  /* 0x00000000008f781c */ /* 0x000fda0000703f70 */
[----:B------:R-:W-:Y:S05]  /*2790*/  @P0 BRA `(.L_x_75) ;  /* 0x00000004004c0947 */ /* 0x000fea0003800000 */
[----:B------:R-:W-:-:S13]  /*27a0*/  LOP3.LUT P0, RZ, R15, 0x7fffffff, R2, 0xc8, !PT ;  /* 0x7fffffff0fff7812 */ /* 0x000fda000780c802 */
[----:B------:R-:W-:Y:S05]  /*27b0*/  @!P0 BRA `(.L_x_76) ;  /* 0x00000004003c8947 */ /* 0x000fea0003800000 */
[C---:B------:R-:W-:Y:S02]  /*27c0*/  FSETP.NEU.FTZ.AND P1, PT, |R2|.reuse, +INF , PT ;  /* 0x7f8000000200780b */ /* 0x040fe40003f3d200 */
[----:B------:R-:W-:Y:S02]  /*27d0*/  FSETP.NEU.FTZ.AND P2, PT, |R27|, +INF , PT ;  /* 0x7f8000001b00780b */ /* 0x000fe40003f5d200 */
[----:B------:R-:W-:-:S11]  /*27e0*/  FSETP.NEU.FTZ.AND P0, PT, |R2|, +INF , PT ;  /* 0x7f8000000200780b */ /* 0x000fd60003f1d200 */
[----:B------:R-:W-:Y:S05]  /*27f0*/  @!P2 BRA !P1, `(.L_x_76) ;  /* 0x00000004002ca947 */ /* 0x000fea0004800000 */
[----:B------:R-:W-:-:S04]  /*2800*/  LOP3.LUT P1, RZ, R2, 0x7fffffff, RZ, 0xc0, !PT ;  /* 0x7fffffff02ff7812 */ /* 0x000fc8000782c0ff */
[----:B------:R-:W-:-:S13]  /*2810*/  PLOP3.LUT P1, PT, P2, P1, PT, 0x2f, 0xf2 ;  /* 0x0000000000f2781c */ /* 0x000fda0001722577 */
[----:B------:R-:W-:Y:S05]  /*2820*/  @P1 BRA `(.L_x_77) ;  /* 0x0000000400181947 */ /* 0x000fea0003800000 */
[----:B------:R-:W-:-:S04]  /*2830*/  LOP3.LUT P1, RZ, R15, 0x7fffffff, RZ, 0xc0, !PT ;  /* 0x7fffffff0fff7812 */ /* 0x000fc8000782c0ff */
[----:B------:R-:W-:-:S13]  /*2840*/  PLOP3.LUT P0, PT, P0, P1, PT, 0x2f, 0xf2 ;  /* 0x0000000000f2781c */ /* 0x000fda0000702577 */
[----:B------:R-:W-:Y:S05]  /*2850*/  @P0 BRA `(.L_x_78) ;  /* 0x0000000400000947 */ /* 0x000fea0003800000 */
[----:B------:R-:W-:Y:S02]  /*2860*/  ISETP.GE.AND P0, PT, R16, RZ, PT ;  /* 0x000000ff1000720c */ /* 0x000fe40003f06270 */
[----:B------:R-:W-:-:S11]  /*2870*/  ISETP.GE.AND P1, PT, R18, RZ, PT ;  /* 0x000000ff1200720c */ /* 0x000fd60003f26270 */
[----:B------:R-:W-:Y:S01]  /*2880*/  @P0 MOV R14, RZ ;  /* 0x000000ff000e0202 */ /* 0x000fe20000000f00 */
[----:B------:R-:W-:Y:S02]  /*2890*/  @!P0 IMAD.MOV.U32 R14, RZ, RZ, -0x40 ;  /* 0xffffffc0ff0e8424 */ /* 0x000fe400078e00ff */
[----:B------:R-:W-:Y:S01]  /*28a0*/  @!P0 FFMA R2, R2, 1.84467440737095516160e+19, RZ ;  /* 0x5f80000002028823 */ /* 0x000fe200000000ff */
[----:B------:R-:W-:Y:S02]  /*28b0*/  @!P1 FFMA R15, R27, 1.84467440737095516160e+19, RZ ;  /* 0x5f8000001b0f9823 */ /* 0x000fe400000000ff */
[----:B------:R-:W-:-:S07]  /*28c0*/  @!P1 IADD3 R14, PT, PT, R14, 0x40, RZ ;  /* 0x000000400e0e9810 */ /* 0x000fce0007ffe0ff */
.L_x_74:
[----:B------:R-:W-:Y:S01]  /*28d0*/  LEA R16, R13, 0xc0800000, 0x17 ;  /* 0xc08000000d107811 */ /* 0x000fe200078eb8ff */
[----:B------:R-:W-:Y:S01]  /*28e0*/  BSSY.RECONVERGENT B2, `(.L_x_79) ;  /* 0x0000036000027945 */ /* 0x000fe20003800200 */
[----:B------:R-:W-:-:S03]  /*28f0*/  IADD3 R17, PT, PT, R17, -0x7f, RZ ;  /* 0xffffff8111117810 */ /* 0x000fc60007ffe0ff */
[----:B------:R-:W-:Y:S02]  /*2900*/  IMAD.IADD R18, R15, 0x1, -R16 ;  /* 0x000000010f127824 */ /* 0x000fe400078e0a10 */
[C---:B------:R-:W-:Y:S01]  /*2910*/  IMAD R2, R17.reuse, -0x800000, R2 ;  /* 0xff80000011027824 */ /* 0x040fe200078e0202 */
[----:B------:R-:W-:Y:S01]  /*2920*/  IADD3 R17, PT, PT, R17, 0x7f, -R13 ;  /* 0x0000007f11117810 */ /* 0x000fe20007ffe80d */
[----:B------:R-:W0:Y:S01]  /*2930*/  MUFU.RCP R15, R18 ;  /* 0x00000012000f7308 */ /* 0x000e220000001000 */
[----:B------:R-:W-:-:S03]  /*2940*/  FADD.FTZ R19, -R18, -RZ ;  /* 0x800000ff12137221 */ /* 0x000fc60000010100 */
[----:B------:R-:W-:Y:S02]  /*2950*/  IMAD.IADD R17, R17, 0x1, R14 ;  /* 0x0000000111117824 */ /* 0x000fe400078e020e */
        /* <DEDUP_REMOVED lines=8> */
[----:B------:R-:W-:-:S04]  /*29e0*/  LOP3.LUT R13, R13, 0xff, RZ, 0xc0, !PT ;  /* 0x000000ff0d0d7812 */ /* 0x000fc800078ec0ff */
[----:B------:R-:W-:-:S05]  /*29f0*/  IADD3 R18, PT, PT, R13, R17, RZ ;  /* 0x000000110d127210 */ /* 0x000fca0007ffe0ff */
        /* <DEDUP_REMOVED lines=10> */
[-C--:B------:R-:W-:Y:S01]  /*2aa0*/  FFMA.RZ R13, R15, R19.reuse, R16 ;  /* 0x000000130f0d7223 */ /* 0x080fe2000000c010 */
[----:B------:R-:W-:Y:S01]  /*2ab0*/  IMAD.MOV R17, RZ, RZ, -R18 ;  /* 0x000000ffff117224 */ /* 0x000fe200078e0a12 */
[C---:B------:R-:W-:Y:S02]  /*2ac0*/  ISETP.NE.AND P2, PT, R18.reuse, RZ, PT ;  /* 0x000000ff1200720c */ /* 0x040fe40003f45270 */
[C---:B------:R-:W-:Y:S02]  /*2ad0*/  ISETP.NE.AND P1, PT, R18.reuse, RZ, PT ;  /* 0x000000ff1200720c */ /* 0x040fe40003f25270 */
[----:B------:R-:W-:Y:S01]  /*2ae0*/  LOP3.LUT R14, R13, 0x7fffff, RZ, 0xc0, !PT ;  /* 0x007fffff0d0e7812 */ /* 0x000fe200078ec0ff */
[CCC-:B------:R-:W-:Y:S01]  /*2af0*/  FFMA.RP R13, R15.reuse, R19.reuse, R16.reuse ;  /* 0x000000130f0d7223 */ /* 0x1c0fe20000008010 */
[----:B------:R-:W-:Y:S01]  /*2b00*/  FFMA.RM R16, R15, R19, R16 ;  /* 0x000000130f107223 */ /* 0x000fe20000004010 */
[----:B------:R-:W-:Y:S02]  /*2b10*/  IADD3 R15, PT, PT, R18, 0x20, RZ ;  /* 0x00000020120f7810 */ /* 0x000fe40007ffe0ff */
[----:B------:R-:W-:-:S02]  /*2b20*/  LOP3.LUT R14, R14, 0x800000, RZ, 0xfc, !PT ;  /* 0x008000000e0e7812 */ /* 0x000fc400078efcff */
[----:B------:R-:W-:Y:S02]  /*2b30*/  FSETP.NEU.FTZ.AND P0, PT, R13, R16, PT ;  /* 0x000000100d00720b */ /* 0x000fe40003f1d000 */
[----:B------:R-:W-:Y:S02]  /*2b40*/  SHF.L.U32 R15, R14, R15, RZ ;  /* 0x0000000f0e0f7219 */ /* 0x000fe400000006ff */
[----:B------:R-:W-:Y:S02]  /*2b50*/  SEL R13, R17, RZ, P2 ;  /* 0x000000ff110d7207 */ /* 0x000fe40001000000 */
[----:B------:R-:W-:Y:S02]  /*2b60*/  ISETP.NE.AND P1, PT, R15, RZ, P1 ;  /* 0x000000ff0f00720c */ /* 0x000fe40000f25270 */
[----:B------:R-:W-:Y:S02]  /*2b70*/  SHF.R.U32.HI R13, RZ, R13, R14 ;  /* 0x0000000dff0d7219 */ /* 0x000fe4000001160e */
[----:B------:R-:W-:-:S02]  /*2b80*/  PLOP3.LUT P0, PT, P0, P1, PT, 0xf8, 0x8f ;  /* 0x00000000008f781c */ /* 0x000fc40000703f70 */
[----:B------:R-:W-:Y:S02]  /*2b90*/  SHF.R.U32.HI R15, RZ, 0x1, R13 ;  /* 0x00000001ff0f7819 */ /* 0x000fe4000001160d */
[----:B------:R-:W-:-:S04]  /*2ba0*/  SEL R14, RZ, 0x1, !P0 ;  /* 0x00000001ff0e7807 */ /* 0x000fc80004000000 */
[----:B------:R-:W-:-:S04]  /*2bb0*/  LOP3.LUT R14, R14, 0x1, R15, 0xf8, !PT ;  /* 0x000000010e0e7812 */ /* 0x000fc800078ef80f */
[----:B------:R-:W-:-:S04]  /*2bc0*/  LOP3.LUT R14, R14, R13, RZ, 0xc0, !PT ;  /* 0x0000000d0e0e7212 */ /* 0x000fc800078ec0ff */
[----:B------:R-:W-:-:S04]  /*2bd0*/  IADD3 R15, PT, PT, R15, R14, RZ ;  /* 0x0000000e0f0f7210 */ /* 0x000fc80007ffe0ff */
[----:B------:R-:W-:Y:S01]  /*2be0*/  LOP3.LUT R2, R15, R2, RZ, 0xfc, !PT ;  /* 0x000000020f027212 */ /* 0x000fe200078efcff */
[----:B------:R-:W-:Y:S06]  /*2bf0*/  BRA `(.L_x_82) ;  /* 0x0000000000107947 */ /* 0x000fec0003800000 */
.L_x_81:
[----:B------:R-:W-:-:S04]  /*2c00*/  LOP3.LUT R2, R2, 0x80000000, RZ, 0xc0, !PT ;  /* 0x8000000002027812 */ /* 0x000fc800078ec0ff */
[----:B------:R-:W-:Y:S01]  /*2c10*/  LOP3.LUT R2, R2, 0x7f800000, RZ, 0xfc, !PT ;  /* 0x7f80000002027812 */ /* 0x000fe200078efcff */
[----:B------:R-:W-:Y:S06]  /*2c20*/  BRA `(.L_x_82) ;  /* 0x0000000000047947 */ /* 0x000fec0003800000 */
.L_x_80:
[----:B------:R-:W-:-:S07]  /*2c30*/  IMAD R2, R17, 0x800000, R2 ;  /* 0x0080000011027824 */ /* 0x000fce00078e0202 */
.L_x_82:
[----:B------:R-:W-:Y:S05]  /*2c40*/  BSYNC.RECONVERGENT B2 ;  /* 0x0000000000027941 */ /* 0x000fea0003800200 */
.L_x_79:
[----:B------:R-:W-:Y:S05]  /*2c50*/  BRA `(.L_x_83) ;  /* 0x0000000000207947 */ /* 0x000fea0003800000 */
.L_x_78:
[----:B------:R-:W-:-:S04]  /*2c60*/  LOP3.LUT R2, R15, 0x80000000, R2, 0x48, !PT ;  /* 0x800000000f027812 */ /* 0x000fc800078e4802 */
[----:B------:R-:W-:Y:S01]  /*2c70*/  LOP3.LUT R2, R2, 0x7f800000, RZ, 0xfc, !PT ;  /* 0x7f80000002027812 */ /* 0x000fe200078efcff */
[----:B------:R-:W-:Y:S06]  /*2c80*/  BRA `(.L_x_83) ;  /* 0x0000000000147947 */ /* 0x000fec0003800000 */
.L_x_77:
[----:B------:R-:W-:Y:S01]  /*2c90*/  LOP3.LUT R2, R15, 0x80000000, R2, 0x48, !PT ;  /* 0x800000000f027812 */ /* 0x000fe200078e4802 */
[----:B------:R-:W-:Y:S06]  /*2ca0*/  BRA `(.L_x_83) ;  /* 0x00000000000c7947 */ /* 0x000fec0003800000 */
.L_x_76:
[----:B------:R-:W0:Y:S01]  /*2cb0*/  MUFU.RSQ R2, -QNAN ;  /* 0xffc0000000027908 */ /* 0x000e220000001400 */
[----:B------:R-:W-:Y:S05]  /*2cc0*/  BRA `(.L_x_83) ;  /* 0x0000000000047947 */ /* 0x000fea0003800000 */
.L_x_75:
[----:B------:R-:W-:-:S07]  /*2cd0*/  FADD.FTZ R2, R2, R27 ;  /* 0x0000001b02027221 */ /* 0x000fce0000010000 */
.L_x_83:
[----:B------:R-:W-:Y:S05]  /*2ce0*/  BSYNC.RECONVERGENT B1 ;  /* 0x0000000000017941 */ /* 0x000fea0003800200 */
.L_x_73:
[----:B------:R-:W-:-:S04]  /*2cf0*/  HFMA2 R13, -RZ, RZ, 0, 0 ;  /* 0x00000000ff0d7431 */ /* 0x000fc800000001ff */
[----:B0-----:R-:W-:Y:S05]  /*2d00*/  RET.REL.NODEC R12 `(_Z16Kernel_GillespiePfPjS_S0_S_S0_) ;  /* 0xffffffd00cbc7950 */ /* 0x001fea0003c3ffff */
.L_x_84:
        /* <DEDUP_REMOVED lines=15> */
.L_x_88:


//--------------------- .nv.shared._Z15Kernel_VariancePjPfS0_ --------------------------
	.section	.nv.shared._Z15Kernel_VariancePjPfS0_,"aw",@nobits
	.sectionflags	@""
	.align	16
	.zero		1024


//--------------------- .nv.shared.reserved.0     --------------------------
	.section	.nv.shared.reserved.0,"aw",@nobits
	.weak		__nv_reservedSMEM_offset_0_alias
	.size		__nv_reservedSMEM_offset_0_alias, 0, 64
	.other		__nv_reservedSMEM_offset_0_alias,@"STO_CUDA_RESERVED_SHARED STV_DEFAULT"
__nv_reservedSMEM_offset_0_alias:
	.zero		0
	.zero		64


//--------------------- .nv.shared._Z19Kernel_ExpectedConcPjPf --------------------------
	.section	.nv.shared._Z19Kernel_ExpectedConcPjPf,"aw",@nobits
	.sectionflags	@""
	.align	16
	.zero		1024


//--------------------- .nv.shared._Z16Kernel_GillespiePfPjS_S0_S_S0_ --------------------------
	.section	.nv.shared._Z16Kernel_GillespiePfPjS_S0_S_S0_,"aw",@nobits
	.sectionflags	@""
	.align	16
	.zero		1024


//--------------------- .nv.constant0._Z15Kernel_VariancePjPfS0_ --------------------------
	.section	.nv.constant0._Z15Kernel_VariancePjPfS0_,"a",@progbits
	.sectionflags	@""
	.align	4
.nv.constant0._Z15Kernel_VariancePjPfS0_:
	.zero		920


//--------------------- .nv.constant0._Z19Kernel_ExpectedConcPjPf --------------------------
	.section	.nv.constant0._Z19Kernel_ExpectedConcPjPf,"a",@progbits
	.sectionflags	@""
	.align	4
.nv.constant0._Z19Kernel_ExpectedConcPjPf:
	.zero		912


//--------------------- .nv.constant0._Z16Kernel_GillespiePfPjS_S0_S_S0_ --------------------------
	.section	.nv.constant0._Z16Kernel_GillespiePfPjS_S0_S_S0_,"a",@progbits
	.sectionflags	@""
	.align	4
.nv.constant0._Z16Kernel_GillespiePfPjS_S0_S_S0_:
	.zero		944


//--------------------- SYMBOLS --------------------------

	.type		.nv.reservedSmem.offset0,@object
	.size		.nv.reservedSmem.offset0,0x4
	.type		.nv.reservedSmem.cap,@object
	.size		.nv.reservedSmem.cap,0x4
